//
// Generated by NVIDIA NVVM Compiler
//
// Compiler Build ID: CL-36424714
// Cuda compilation tools, release 13.0, V13.0.88
// Based on NVVM 20.0.0
//

.version 9.0
.target sm_100
.address_size 64

	// .globl	test_add
.shared .align 4 .b8 _ZZ18ntt_at_block_levelP8ExtFieldPKjE11cached_buff[16384];
.shared .align 4 .b8 _ZZ18ntt_at_block_levelP8ExtFieldPKjE15cached_twiddles[2048];

.visible .entry test_add(
	.param .u64 .ptr .align 1 test_add_param_0,
	.param .u64 .ptr .align 1 test_add_param_1,
	.param .u64 .ptr .align 1 test_add_param_2
)
{
	.reg .pred 	%p<9>;
	.reg .b32 	%r<41>;
	.reg .b64 	%rd<7>;

	ld.param.u64 	%rd1, [test_add_param_0];
	ld.param.u64 	%rd2, [test_add_param_1];
	ld.param.u64 	%rd3, [test_add_param_2];
	cvta.to.global.u64 	%rd4, %rd1;
	cvta.to.global.u64 	%rd5, %rd2;
	cvta.to.global.u64 	%rd6, %rd3;
	ld.global.u32 	%r1, [%rd4];
	ld.global.u32 	%r2, [%rd5];
	add.s32 	%r3, %r2, %r1;
	setp.gt.u32 	%p1, %r3, 2130706432;
	add.s32 	%r4, %r3, -2130706433;
	selp.b32 	%r5, %r4, %r3, %p1;
	st.global.u32 	[%rd6], %r5;
	ld.global.u32 	%r6, [%rd4+4];
	ld.global.u32 	%r7, [%rd5+4];
	add.s32 	%r8, %r7, %r6;
	setp.gt.u32 	%p2, %r8, 2130706432;
	add.s32 	%r9, %r8, -2130706433;
	selp.b32 	%r10, %r9, %r8, %p2;
	st.global.u32 	[%rd6+4], %r10;
	ld.global.u32 	%r11, [%rd4+8];
	ld.global.u32 	%r12, [%rd5+8];
	add.s32 	%r13, %r12, %r11;
	setp.gt.u32 	%p3, %r13, 2130706432;
	add.s32 	%r14, %r13, -2130706433;
	selp.b32 	%r15, %r14, %r13, %p3;
	st.global.u32 	[%rd6+8], %r15;
	ld.global.u32 	%r16, [%rd4+12];
	ld.global.u32 	%r17, [%rd5+12];
	add.s32 	%r18, %r17, %r16;
	setp.gt.u32 	%p4, %r18, 2130706432;
	add.s32 	%r19, %r18, -2130706433;
	selp.b32 	%r20, %r19, %r18, %p4;
	st.global.u32 	[%rd6+12], %r20;
	ld.global.u32 	%r21, [%rd4+16];
	ld.global.u32 	%r22, [%rd5+16];
	add.s32 	%r23, %r22, %r21;
	setp.gt.u32 	%p5, %r23, 2130706432;
	add.s32 	%r24, %r23, -2130706433;
	selp.b32 	%r25, %r24, %r23, %p5;
	st.global.u32 	[%rd6+16], %r25;
	ld.global.u32 	%r26, [%rd4+20];
	ld.global.u32 	%r27, [%rd5+20];
	add.s32 	%r28, %r27, %r26;
	setp.gt.u32 	%p6, %r28, 2130706432;
	add.s32 	%r29, %r28, -2130706433;
	selp.b32 	%r30, %r29, %r28, %p6;
	st.global.u32 	[%rd6+20], %r30;
	ld.global.u32 	%r31, [%rd4+24];
	ld.global.u32 	%r32, [%rd5+24];
	add.s32 	%r33, %r32, %r31;
	setp.gt.u32 	%p7, %r33, 2130706432;
	add.s32 	%r34, %r33, -2130706433;
	selp.b32 	%r35, %r34, %r33, %p7;
	st.global.u32 	[%rd6+24], %r35;
	ld.global.u32 	%r36, [%rd4+28];
	ld.global.u32 	%r37, [%rd5+28];
	add.s32 	%r38, %r37, %r36;
	setp.gt.u32 	%p8, %r38, 2130706432;
	add.s32 	%r39, %r38, -2130706433;
	selp.b32 	%r40, %r39, %r38, %p8;
	st.global.u32 	[%rd6+28], %r40;
	ret;

}
	// .globl	test_sub
.visible .entry test_sub(
	.param .u64 .ptr .align 1 test_sub_param_0,
	.param .u64 .ptr .align 1 test_sub_param_1,
	.param .u64 .ptr .align 1 test_sub_param_2
)
{
	.reg .pred 	%p<9>;
	.reg .b32 	%r<41>;
	.reg .b64 	%rd<7>;

	ld.param.u64 	%rd1, [test_sub_param_0];
	ld.param.u64 	%rd2, [test_sub_param_1];
	ld.param.u64 	%rd3, [test_sub_param_2];
	cvta.to.global.u64 	%rd4, %rd1;
	cvta.to.global.u64 	%rd5, %rd2;
	cvta.to.global.u64 	%rd6, %rd3;
	ld.global.u32 	%r1, [%rd4];
	ld.global.u32 	%r2, [%rd5];
	sub.s32 	%r3, %r1, %r2;
	setp.lt.u32 	%p1, %r1, %r2;
	selp.b32 	%r4, 2130706433, 0, %p1;
	add.s32 	%r5, %r3, %r4;
	st.global.u32 	[%rd6], %r5;
	ld.global.u32 	%r6, [%rd4+4];
	ld.global.u32 	%r7, [%rd5+4];
	sub.s32 	%r8, %r6, %r7;
	setp.lt.u32 	%p2, %r6, %r7;
	selp.b32 	%r9, 2130706433, 0, %p2;
	add.s32 	%r10, %r8, %r9;
	st.global.u32 	[%rd6+4], %r10;
	ld.global.u32 	%r11, [%rd4+8];
	ld.global.u32 	%r12, [%rd5+8];
	sub.s32 	%r13, %r11, %r12;
	setp.lt.u32 	%p3, %r11, %r12;
	selp.b32 	%r14, 2130706433, 0, %p3;
	add.s32 	%r15, %r13, %r14;
	st.global.u32 	[%rd6+8], %r15;
	ld.global.u32 	%r16, [%rd4+12];
	ld.global.u32 	%r17, [%rd5+12];
	sub.s32 	%r18, %r16, %r17;
	setp.lt.u32 	%p4, %r16, %r17;
	selp.b32 	%r19, 2130706433, 0, %p4;
	add.s32 	%r20, %r18, %r19;
	st.global.u32 	[%rd6+12], %r20;
	ld.global.u32 	%r21, [%rd4+16];
	ld.global.u32 	%r22, [%rd5+16];
	sub.s32 	%r23, %r21, %r22;
	setp.lt.u32 	%p5, %r21, %r22;
	selp.b32 	%r24, 2130706433, 0, %p5;
	add.s32 	%r25, %r23, %r24;
	st.global.u32 	[%rd6+16], %r25;
	ld.global.u32 	%r26, [%rd4+20];
	ld.global.u32 	%r27, [%rd5+20];
	sub.s32 	%r28, %r26, %r27;
	setp.lt.u32 	%p6, %r26, %r27;
	selp.b32 	%r29, 2130706433, 0, %p6;
	add.s32 	%r30, %r28, %r29;
	st.global.u32 	[%rd6+20], %r30;
	ld.global.u32 	%r31, [%rd4+24];
	ld.global.u32 	%r32, [%rd5+24];
	sub.s32 	%r33, %r31, %r32;
	setp.lt.u32 	%p7, %r31, %r32;
	selp.b32 	%r34, 2130706433, 0, %p7;
	add.s32 	%r35, %r33, %r34;
	st.global.u32 	[%rd6+24], %r35;
	ld.global.u32 	%r36, [%rd4+28];
	ld.global.u32 	%r37, [%rd5+28];
	sub.s32 	%r38, %r36, %r37;
	setp.lt.u32 	%p8, %r36, %r37;
	selp.b32 	%r39, 2130706433, 0, %p8;
	add.s32 	%r40, %r38, %r39;
	st.global.u32 	[%rd6+28], %r40;
	ret;

}
	// .globl	test_mul
.visible .entry test_mul(
	.param .u64 .ptr .align 1 test_mul_param_0,
	.param .u64 .ptr .align 1 test_mul_param_1,
	.param .u64 .ptr .align 1 test_mul_param_2
)
{
	.reg .pred 	%p<42>;
	.reg .b32 	%r<133>;
	.reg .b64 	%rd<90>;

	ld.param.u64 	%rd6, [test_mul_param_0];
	ld.param.u64 	%rd7, [test_mul_param_1];
	ld.param.u64 	%rd8, [test_mul_param_2];
	cvta.to.global.u64 	%rd1, %rd8;
	cvta.to.global.u64 	%rd2, %rd7;
	cvta.to.global.u64 	%rd3, %rd6;
	mov.b32 	%r132, 0;
	st.global.u32 	[%rd1], %r132;
	st.global.u32 	[%rd1+4], %r132;
	st.global.u32 	[%rd1+8], %r132;
	st.global.u32 	[%rd1+12], %r132;
	st.global.u32 	[%rd1+16], %r132;
	st.global.u32 	[%rd1+20], %r132;
	st.global.u32 	[%rd1+24], %r132;
	st.global.u32 	[%rd1+28], %r132;
$L__BB2_1:
	mul.wide.u32 	%rd9, %r132, 4;
	add.s64 	%rd4, %rd3, %rd9;
	ld.global.u32 	%r12, [%rd4];
	ld.global.u32 	%r13, [%rd2];
	mul.wide.u32 	%rd10, %r13, %r12;
	mul.lo.s64 	%rd11, %rd10, 2164260865;
	and.b64  	%rd12, %rd11, 4294967295;
	mul.lo.s64 	%rd13, %rd12, 2130706433;
	sub.s64 	%rd14, %rd10, %rd13;
	setp.lt.u64 	%p1, %rd10, %rd13;
	{ .reg .b32 tmp; mov.b64 {tmp, %r14}, %rd14; }
	selp.b32 	%r15, 2130706433, 0, %p1;
	add.s32 	%r2, %r15, %r14;
	setp.gt.u32 	%p2, %r132, 7;
	add.s64 	%rd5, %rd1, %rd9;
	@%p2 bra 	$L__BB2_3;
	ld.global.u32 	%r23, [%rd5];
	add.s32 	%r24, %r23, %r2;
	setp.gt.u32 	%p5, %r24, 2130706432;
	add.s32 	%r25, %r24, -2130706433;
	selp.b32 	%r26, %r25, %r24, %p5;
	st.global.u32 	[%rd5], %r26;
	bra.uni 	$L__BB2_4;
$L__BB2_3:
	mul.wide.u32 	%rd15, %r2, 100663290;
	mul.wide.u32 	%rd16, %r2, -6;
	and.b64  	%rd17, %rd16, 4294967294;
	mul.lo.s64 	%rd18, %rd17, 2130706433;
	sub.s64 	%rd19, %rd15, %rd18;
	setp.lt.u64 	%p3, %rd15, %rd18;
	{ .reg .b32 tmp; mov.b64 {tmp, %r16}, %rd19; }
	selp.b32 	%r17, 2130706433, 0, %p3;
	add.s32 	%r18, %r17, %r16;
	ld.global.u32 	%r19, [%rd5+-32];
	add.s32 	%r20, %r18, %r19;
	setp.gt.u32 	%p4, %r20, 2130706432;
	add.s32 	%r21, %r20, -2130706433;
	selp.b32 	%r22, %r21, %r20, %p4;
	st.global.u32 	[%rd5+-32], %r22;
$L__BB2_4:
	ld.global.u32 	%r27, [%rd4];
	ld.global.u32 	%r28, [%rd2+4];
	mul.wide.u32 	%rd20, %r28, %r27;
	mul.lo.s64 	%rd21, %rd20, 2164260865;
	and.b64  	%rd22, %rd21, 4294967295;
	mul.lo.s64 	%rd23, %rd22, 2130706433;
	sub.s64 	%rd24, %rd20, %rd23;
	setp.lt.u64 	%p6, %rd20, %rd23;
	{ .reg .b32 tmp; mov.b64 {tmp, %r29}, %rd24; }
	selp.b32 	%r30, 2130706433, 0, %p6;
	add.s32 	%r3, %r30, %r29;
	setp.lt.u32 	%p7, %r132, 7;
	@%p7 bra 	$L__BB2_6;
	mul.wide.u32 	%rd25, %r3, 100663290;
	mul.wide.u32 	%rd26, %r3, -6;
	and.b64  	%rd27, %rd26, 4294967294;
	mul.lo.s64 	%rd28, %rd27, 2130706433;
	sub.s64 	%rd29, %rd25, %rd28;
	setp.lt.u64 	%p8, %rd25, %rd28;
	{ .reg .b32 tmp; mov.b64 {tmp, %r31}, %rd29; }
	selp.b32 	%r32, 2130706433, 0, %p8;
	add.s32 	%r33, %r32, %r31;
	ld.global.u32 	%r34, [%rd5+-28];
	add.s32 	%r35, %r33, %r34;
	setp.gt.u32 	%p9, %r35, 2130706432;
	add.s32 	%r36, %r35, -2130706433;
	selp.b32 	%r37, %r36, %r35, %p9;
	st.global.u32 	[%rd5+-28], %r37;
	bra.uni 	$L__BB2_7;
$L__BB2_6:
	ld.global.u32 	%r38, [%rd5+4];
	add.s32 	%r39, %r38, %r3;
	setp.gt.u32 	%p10, %r39, 2130706432;
	add.s32 	%r40, %r39, -2130706433;
	selp.b32 	%r41, %r40, %r39, %p10;
	st.global.u32 	[%rd5+4], %r41;
$L__BB2_7:
	ld.global.u32 	%r42, [%rd4];
	ld.global.u32 	%r43, [%rd2+8];
	mul.wide.u32 	%rd30, %r43, %r42;
	mul.lo.s64 	%rd31, %rd30, 2164260865;
	and.b64  	%rd32, %rd31, 4294967295;
	mul.lo.s64 	%rd33, %rd32, 2130706433;
	sub.s64 	%rd34, %rd30, %rd33;
	setp.lt.u64 	%p11, %rd30, %rd33;
	{ .reg .b32 tmp; mov.b64 {tmp, %r44}, %rd34; }
	selp.b32 	%r45, 2130706433, 0, %p11;
	add.s32 	%r4, %r45, %r44;
	setp.lt.u32 	%p12, %r132, 6;
	@%p12 bra 	$L__BB2_9;
	mul.wide.u32 	%rd35, %r4, 100663290;
	mul.wide.u32 	%rd36, %r4, -6;
	and.b64  	%rd37, %rd36, 4294967294;
	mul.lo.s64 	%rd38, %rd37, 2130706433;
	sub.s64 	%rd39, %rd35, %rd38;
	setp.lt.u64 	%p13, %rd35, %rd38;
	{ .reg .b32 tmp; mov.b64 {tmp, %r46}, %rd39; }
	selp.b32 	%r47, 2130706433, 0, %p13;
	add.s32 	%r48, %r47, %r46;
	ld.global.u32 	%r49, [%rd5+-24];
	add.s32 	%r50, %r48, %r49;
	setp.gt.u32 	%p14, %r50, 2130706432;
	add.s32 	%r51, %r50, -2130706433;
	selp.b32 	%r52, %r51, %r50, %p14;
	st.global.u32 	[%rd5+-24], %r52;
	bra.uni 	$L__BB2_10;
$L__BB2_9:
	ld.global.u32 	%r53, [%rd5+8];
	add.s32 	%r54, %r53, %r4;
	setp.gt.u32 	%p15, %r54, 2130706432;
	add.s32 	%r55, %r54, -2130706433;
	selp.b32 	%r56, %r55, %r54, %p15;
	st.global.u32 	[%rd5+8], %r56;
$L__BB2_10:
	ld.global.u32 	%r57, [%rd4];
	ld.global.u32 	%r58, [%rd2+12];
	mul.wide.u32 	%rd40, %r58, %r57;
	mul.lo.s64 	%rd41, %rd40, 2164260865;
	and.b64  	%rd42, %rd41, 4294967295;
	mul.lo.s64 	%rd43, %rd42, 2130706433;
	sub.s64 	%rd44, %rd40, %rd43;
	setp.lt.u64 	%p16, %rd40, %rd43;
	{ .reg .b32 tmp; mov.b64 {tmp, %r59}, %rd44; }
	selp.b32 	%r60, 2130706433, 0, %p16;
	add.s32 	%r5, %r60, %r59;
	setp.lt.u32 	%p17, %r132, 5;
	@%p17 bra 	$L__BB2_12;
	mul.wide.u32 	%rd45, %r5, 100663290;
	mul.wide.u32 	%rd46, %r5, -6;
	and.b64  	%rd47, %rd46, 4294967294;
	mul.lo.s64 	%rd48, %rd47, 2130706433;
	sub.s64 	%rd49, %rd45, %rd48;
	setp.lt.u64 	%p18, %rd45, %rd48;
	{ .reg .b32 tmp; mov.b64 {tmp, %r61}, %rd49; }
	selp.b32 	%r62, 2130706433, 0, %p18;
	add.s32 	%r63, %r62, %r61;
	ld.global.u32 	%r64, [%rd5+-20];
	add.s32 	%r65, %r63, %r64;
	setp.gt.u32 	%p19, %r65, 2130706432;
	add.s32 	%r66, %r65, -2130706433;
	selp.b32 	%r67, %r66, %r65, %p19;
	st.global.u32 	[%rd5+-20], %r67;
	bra.uni 	$L__BB2_13;
$L__BB2_12:
	ld.global.u32 	%r68, [%rd5+12];
	add.s32 	%r69, %r68, %r5;
	setp.gt.u32 	%p20, %r69, 2130706432;
	add.s32 	%r70, %r69, -2130706433;
	selp.b32 	%r71, %r70, %r69, %p20;
	st.global.u32 	[%rd5+12], %r71;
$L__BB2_13:
	ld.global.u32 	%r72, [%rd4];
	ld.global.u32 	%r73, [%rd2+16];
	mul.wide.u32 	%rd50, %r73, %r72;
	mul.lo.s64 	%rd51, %rd50, 2164260865;
	and.b64  	%rd52, %rd51, 4294967295;
	mul.lo.s64 	%rd53, %rd52, 2130706433;
	sub.s64 	%rd54, %rd50, %rd53;
	setp.lt.u64 	%p21, %rd50, %rd53;
	{ .reg .b32 tmp; mov.b64 {tmp, %r74}, %rd54; }
	selp.b32 	%r75, 2130706433, 0, %p21;
	add.s32 	%r6, %r75, %r74;
	setp.lt.u32 	%p22, %r132, 4;
	@%p22 bra 	$L__BB2_15;
	mul.wide.u32 	%rd55, %r6, 100663290;
	mul.wide.u32 	%rd56, %r6, -6;
	and.b64  	%rd57, %rd56, 4294967294;
	mul.lo.s64 	%rd58, %rd57, 2130706433;
	sub.s64 	%rd59, %rd55, %rd58;
	setp.lt.u64 	%p23, %rd55, %rd58;
	{ .reg .b32 tmp; mov.b64 {tmp, %r76}, %rd59; }
	selp.b32 	%r77, 2130706433, 0, %p23;
	add.s32 	%r78, %r77, %r76;
	ld.global.u32 	%r79, [%rd5+-16];
	add.s32 	%r80, %r78, %r79;
	setp.gt.u32 	%p24, %r80, 2130706432;
	add.s32 	%r81, %r80, -2130706433;
	selp.b32 	%r82, %r81, %r80, %p24;
	st.global.u32 	[%rd5+-16], %r82;
	bra.uni 	$L__BB2_16;
$L__BB2_15:
	ld.global.u32 	%r83, [%rd5+16];
	add.s32 	%r84, %r83, %r6;
	setp.gt.u32 	%p25, %r84, 2130706432;
	add.s32 	%r85, %r84, -2130706433;
	selp.b32 	%r86, %r85, %r84, %p25;
	st.global.u32 	[%rd5+16], %r86;
$L__BB2_16:
	ld.global.u32 	%r87, [%rd4];
	ld.global.u32 	%r88, [%rd2+20];
	mul.wide.u32 	%rd60, %r88, %r87;
	mul.lo.s64 	%rd61, %rd60, 2164260865;
	and.b64  	%rd62, %rd61, 4294967295;
	mul.lo.s64 	%rd63, %rd62, 2130706433;
	sub.s64 	%rd64, %rd60, %rd63;
	setp.lt.u64 	%p26, %rd60, %rd63;
	{ .reg .b32 tmp; mov.b64 {tmp, %r89}, %rd64; }
	selp.b32 	%r90, 2130706433, 0, %p26;
	add.s32 	%r7, %r90, %r89;
	setp.lt.u32 	%p27, %r132, 3;
	@%p27 bra 	$L__BB2_18;
	mul.wide.u32 	%rd65, %r7, 100663290;
	mul.wide.u32 	%rd66, %r7, -6;
	and.b64  	%rd67, %rd66, 4294967294;
	mul.lo.s64 	%rd68, %rd67, 2130706433;
	sub.s64 	%rd69, %rd65, %rd68;
	setp.lt.u64 	%p28, %rd65, %rd68;
	{ .reg .b32 tmp; mov.b64 {tmp, %r91}, %rd69; }
	selp.b32 	%r92, 2130706433, 0, %p28;
	add.s32 	%r93, %r92, %r91;
	ld.global.u32 	%r94, [%rd5+-12];
	add.s32 	%r95, %r93, %r94;
	setp.gt.u32 	%p29, %r95, 2130706432;
	add.s32 	%r96, %r95, -2130706433;
	selp.b32 	%r97, %r96, %r95, %p29;
	st.global.u32 	[%rd5+-12], %r97;
	bra.uni 	$L__BB2_19;
$L__BB2_18:
	ld.global.u32 	%r98, [%rd5+20];
	add.s32 	%r99, %r98, %r7;
	setp.gt.u32 	%p30, %r99, 2130706432;
	add.s32 	%r100, %r99, -2130706433;
	selp.b32 	%r101, %r100, %r99, %p30;
	st.global.u32 	[%rd5+20], %r101;
$L__BB2_19:
	ld.global.u32 	%r102, [%rd4];
	ld.global.u32 	%r103, [%rd2+24];
	mul.wide.u32 	%rd70, %r103, %r102;
	mul.lo.s64 	%rd71, %rd70, 2164260865;
	and.b64  	%rd72, %rd71, 4294967295;
	mul.lo.s64 	%rd73, %rd72, 2130706433;
	sub.s64 	%rd74, %rd70, %rd73;
	setp.lt.u64 	%p31, %rd70, %rd73;
	{ .reg .b32 tmp; mov.b64 {tmp, %r104}, %rd74; }
	selp.b32 	%r105, 2130706433, 0, %p31;
	add.s32 	%r8, %r105, %r104;
	setp.lt.u32 	%p32, %r132, 2;
	@%p32 bra 	$L__BB2_21;
	mul.wide.u32 	%rd75, %r8, 100663290;
	mul.wide.u32 	%rd76, %r8, -6;
	and.b64  	%rd77, %rd76, 4294967294;
	mul.lo.s64 	%rd78, %rd77, 2130706433;
	sub.s64 	%rd79, %rd75, %rd78;
	setp.lt.u64 	%p33, %rd75, %rd78;
	{ .reg .b32 tmp; mov.b64 {tmp, %r106}, %rd79; }
	selp.b32 	%r107, 2130706433, 0, %p33;
	add.s32 	%r108, %r107, %r106;
	ld.global.u32 	%r109, [%rd5+-8];
	add.s32 	%r110, %r108, %r109;
	setp.gt.u32 	%p34, %r110, 2130706432;
	add.s32 	%r111, %r110, -2130706433;
	selp.b32 	%r112, %r111, %r110, %p34;
	st.global.u32 	[%rd5+-8], %r112;
	bra.uni 	$L__BB2_22;
$L__BB2_21:
	ld.global.u32 	%r113, [%rd5+24];
	add.s32 	%r114, %r113, %r8;
	setp.gt.u32 	%p35, %r114, 2130706432;
	add.s32 	%r115, %r114, -2130706433;
	selp.b32 	%r116, %r115, %r114, %p35;
	st.global.u32 	[%rd5+24], %r116;
$L__BB2_22:
	ld.global.u32 	%r117, [%rd4];
	ld.global.u32 	%r118, [%rd2+28];
	mul.wide.u32 	%rd80, %r118, %r117;
	mul.lo.s64 	%rd81, %rd80, 2164260865;
	and.b64  	%rd82, %rd81, 4294967295;
	mul.lo.s64 	%rd83, %rd82, 2130706433;
	sub.s64 	%rd84, %rd80, %rd83;
	setp.lt.u64 	%p36, %rd80, %rd83;
	{ .reg .b32 tmp; mov.b64 {tmp, %r119}, %rd84; }
	selp.b32 	%r120, 2130706433, 0, %p36;
	add.s32 	%r9, %r120, %r119;
	setp.eq.s32 	%p37, %r132, 0;
	@%p37 bra 	$L__BB2_24;
	mul.wide.u32 	%rd85, %r9, 100663290;
	mul.wide.u32 	%rd86, %r9, -6;
	and.b64  	%rd87, %rd86, 4294967294;
	mul.lo.s64 	%rd88, %rd87, 2130706433;
	sub.s64 	%rd89, %rd85, %rd88;
	setp.lt.u64 	%p38, %rd85, %rd88;
	{ .reg .b32 tmp; mov.b64 {tmp, %r121}, %rd89; }
	selp.b32 	%r122, 2130706433, 0, %p38;
	add.s32 	%r123, %r122, %r121;
	ld.global.u32 	%r124, [%rd5+-4];
	add.s32 	%r125, %r123, %r124;
	setp.gt.u32 	%p39, %r125, 2130706432;
	add.s32 	%r126, %r125, -2130706433;
	selp.b32 	%r127, %r126, %r125, %p39;
	st.global.u32 	[%rd5+-4], %r127;
	bra.uni 	$L__BB2_25;
$L__BB2_24:
	ld.global.u32 	%r128, [%rd1+28];
	add.s32 	%r129, %r128, %r9;
	setp.gt.u32 	%p40, %r129, 2130706432;
	add.s32 	%r130, %r129, -2130706433;
	selp.b32 	%r131, %r130, %r129, %p40;
	st.global.u32 	[%rd1+28], %r131;
$L__BB2_25:
	add.s32 	%r132, %r132, 1;
	setp.ne.s32 	%p41, %r132, 8;
	@%p41 bra 	$L__BB2_1;
	ret;

}
	// .globl	test_ntt_at_block_level
.visible .entry test_ntt_at_block_level(
	.param .u64 .ptr .align 1 test_ntt_at_block_level_param_0,
	.param .u64 .ptr .align 1 test_ntt_at_block_level_param_1
)
{
	.reg .pred 	%p<50>;
	.reg .b32 	%r<261>;
	.reg .b64 	%rd<97>;

	ld.param.u64 	%rd1, [test_ntt_at_block_level_param_0];
	ld.param.u64 	%rd2, [test_ntt_at_block_level_param_1];
	cvta.to.global.u64 	%rd3, %rd2;
	cvta.to.global.u64 	%rd4, %rd1;
	mov.u32 	%r5, %ctaid.x;
	mov.u32 	%r6, %tid.x;
	shl.b32 	%r7, %r6, 5;
	mov.u32 	%r8, _ZZ18ntt_at_block_levelP8ExtFieldPKjE11cached_buff;
	add.s32 	%r9, %r8, %r7;
	shl.b32 	%r10, %r5, 9;
	add.s32 	%r11, %r10, %r6;
	mul.wide.u32 	%rd5, %r11, 32;
	add.s64 	%rd6, %rd4, %rd5;
	ld.global.u32 	%r12, [%rd6];
	ld.global.u32 	%r13, [%rd6+4];
	ld.global.u32 	%r14, [%rd6+8];
	ld.global.u32 	%r15, [%rd6+12];
	ld.global.u32 	%r16, [%rd6+16];
	ld.global.u32 	%r17, [%rd6+20];
	ld.global.u32 	%r18, [%rd6+24];
	ld.global.u32 	%r19, [%rd6+28];
	st.shared.u32 	[%r9], %r12;
	st.shared.u32 	[%r9+4], %r13;
	st.shared.u32 	[%r9+8], %r14;
	st.shared.u32 	[%r9+12], %r15;
	st.shared.u32 	[%r9+16], %r16;
	st.shared.u32 	[%r9+20], %r17;
	st.shared.u32 	[%r9+24], %r18;
	st.shared.u32 	[%r9+28], %r19;
	add.s32 	%r20, %r11, 256;
	mul.wide.s32 	%rd7, %r20, 32;
	add.s64 	%rd8, %rd4, %rd7;
	ld.global.u32 	%r21, [%rd8];
	ld.global.u32 	%r22, [%rd8+4];
	ld.global.u32 	%r23, [%rd8+8];
	ld.global.u32 	%r24, [%rd8+12];
	ld.global.u32 	%r25, [%rd8+16];
	ld.global.u32 	%r26, [%rd8+20];
	ld.global.u32 	%r27, [%rd8+24];
	ld.global.u32 	%r28, [%rd8+28];
	st.shared.u32 	[%r9+8192], %r21;
	st.shared.u32 	[%r9+8196], %r22;
	st.shared.u32 	[%r9+8200], %r23;
	st.shared.u32 	[%r9+8204], %r24;
	st.shared.u32 	[%r9+8208], %r25;
	st.shared.u32 	[%r9+8212], %r26;
	st.shared.u32 	[%r9+8216], %r27;
	st.shared.u32 	[%r9+8220], %r28;
	mul.wide.u32 	%rd9, %r6, 4;
	add.s64 	%rd10, %rd3, %rd9;
	ld.global.u32 	%r29, [%rd10];
	shl.b32 	%r30, %r6, 2;
	mov.u32 	%r31, _ZZ18ntt_at_block_levelP8ExtFieldPKjE15cached_twiddles;
	add.s32 	%r32, %r31, %r30;
	st.shared.u32 	[%r32], %r29;
	ld.global.u32 	%r33, [%rd10+1024];
	st.shared.u32 	[%r32+1024], %r33;
	bar.sync 	0;
	add.s32 	%r34, %r9, %r7;
	ld.shared.u32 	%r35, [%r34];
	ld.shared.u32 	%r36, [%r34+4];
	ld.shared.u32 	%r37, [%r34+8];
	ld.shared.u32 	%r38, [%r34+12];
	ld.shared.u32 	%r39, [%r34+16];
	ld.shared.u32 	%r40, [%r34+20];
	ld.shared.u32 	%r41, [%r34+24];
	ld.shared.u32 	%r42, [%r34+28];
	ld.shared.u32 	%r43, [%r34+32];
	ld.shared.u32 	%r44, [%r34+36];
	ld.shared.u32 	%r45, [%r34+40];
	ld.shared.u32 	%r46, [%r34+44];
	ld.shared.u32 	%r47, [%r34+48];
	ld.shared.u32 	%r48, [%r34+52];
	ld.shared.u32 	%r49, [%r34+56];
	ld.shared.u32 	%r50, [%r34+60];
	add.s32 	%r51, %r43, %r35;
	setp.gt.u32 	%p1, %r51, 2130706432;
	add.s32 	%r52, %r51, -2130706433;
	selp.b32 	%r53, %r52, %r51, %p1;
	st.shared.u32 	[%r34], %r53;
	add.s32 	%r54, %r44, %r36;
	setp.gt.u32 	%p2, %r54, 2130706432;
	add.s32 	%r55, %r54, -2130706433;
	selp.b32 	%r56, %r55, %r54, %p2;
	st.shared.u32 	[%r34+4], %r56;
	add.s32 	%r57, %r45, %r37;
	setp.gt.u32 	%p3, %r57, 2130706432;
	add.s32 	%r58, %r57, -2130706433;
	selp.b32 	%r59, %r58, %r57, %p3;
	st.shared.u32 	[%r34+8], %r59;
	add.s32 	%r60, %r46, %r38;
	setp.gt.u32 	%p4, %r60, 2130706432;
	add.s32 	%r61, %r60, -2130706433;
	selp.b32 	%r62, %r61, %r60, %p4;
	st.shared.u32 	[%r34+12], %r62;
	add.s32 	%r63, %r47, %r39;
	setp.gt.u32 	%p5, %r63, 2130706432;
	add.s32 	%r64, %r63, -2130706433;
	selp.b32 	%r65, %r64, %r63, %p5;
	st.shared.u32 	[%r34+16], %r65;
	add.s32 	%r66, %r48, %r40;
	setp.gt.u32 	%p6, %r66, 2130706432;
	add.s32 	%r67, %r66, -2130706433;
	selp.b32 	%r68, %r67, %r66, %p6;
	st.shared.u32 	[%r34+20], %r68;
	add.s32 	%r69, %r49, %r41;
	setp.gt.u32 	%p7, %r69, 2130706432;
	add.s32 	%r70, %r69, -2130706433;
	selp.b32 	%r71, %r70, %r69, %p7;
	st.shared.u32 	[%r34+24], %r71;
	add.s32 	%r72, %r50, %r42;
	setp.gt.u32 	%p8, %r72, 2130706432;
	add.s32 	%r73, %r72, -2130706433;
	selp.b32 	%r74, %r73, %r72, %p8;
	st.shared.u32 	[%r34+28], %r74;
	sub.s32 	%r75, %r35, %r43;
	setp.lt.u32 	%p9, %r35, %r43;
	selp.b32 	%r76, 2130706433, 0, %p9;
	add.s32 	%r77, %r75, %r76;
	st.shared.u32 	[%r34+32], %r77;
	sub.s32 	%r78, %r36, %r44;
	setp.lt.u32 	%p10, %r36, %r44;
	selp.b32 	%r79, 2130706433, 0, %p10;
	add.s32 	%r80, %r78, %r79;
	st.shared.u32 	[%r34+36], %r80;
	sub.s32 	%r81, %r37, %r45;
	setp.lt.u32 	%p11, %r37, %r45;
	selp.b32 	%r82, 2130706433, 0, %p11;
	add.s32 	%r83, %r81, %r82;
	st.shared.u32 	[%r34+40], %r83;
	sub.s32 	%r84, %r38, %r46;
	setp.lt.u32 	%p12, %r38, %r46;
	selp.b32 	%r85, 2130706433, 0, %p12;
	add.s32 	%r86, %r84, %r85;
	st.shared.u32 	[%r34+44], %r86;
	sub.s32 	%r87, %r39, %r47;
	setp.lt.u32 	%p13, %r39, %r47;
	selp.b32 	%r88, 2130706433, 0, %p13;
	add.s32 	%r89, %r87, %r88;
	st.shared.u32 	[%r34+48], %r89;
	sub.s32 	%r90, %r40, %r48;
	setp.lt.u32 	%p14, %r40, %r48;
	selp.b32 	%r91, 2130706433, 0, %p14;
	add.s32 	%r92, %r90, %r91;
	st.shared.u32 	[%r34+52], %r92;
	sub.s32 	%r93, %r41, %r49;
	setp.lt.u32 	%p15, %r41, %r49;
	selp.b32 	%r94, 2130706433, 0, %p15;
	add.s32 	%r95, %r93, %r94;
	st.shared.u32 	[%r34+56], %r95;
	sub.s32 	%r96, %r42, %r50;
	setp.lt.u32 	%p16, %r42, %r50;
	selp.b32 	%r97, 2130706433, 0, %p16;
	add.s32 	%r98, %r96, %r97;
	st.shared.u32 	[%r34+60], %r98;
	mov.b32 	%r260, -8;
$L__BB3_1:
	add.s32 	%r99, %r260, 9;
	mov.b32 	%r100, 1;
	shl.b32 	%r101, %r100, %r99;
	mov.b32 	%r102, -1;
	shl.b32 	%r103, %r102, %r99;
	mov.u32 	%r104, %tid.x;
	and.b32  	%r105, %r103, %r104;
	shl.b32 	%r106, %r105, 5;
	shl.b32 	%r107, %r104, 5;
	mov.u32 	%r108, _ZZ18ntt_at_block_levelP8ExtFieldPKjE11cached_buff;
	add.s32 	%r2, %r108, %r107;
	add.s32 	%r109, %r2, %r106;
	ld.shared.u32 	%r110, [%r109];
	ld.shared.u32 	%r111, [%r109+4];
	ld.shared.u32 	%r112, [%r109+8];
	ld.shared.u32 	%r113, [%r109+12];
	ld.shared.u32 	%r114, [%r109+16];
	ld.shared.u32 	%r115, [%r109+20];
	ld.shared.u32 	%r116, [%r109+24];
	ld.shared.u32 	%r117, [%r109+28];
	mov.b32 	%r118, 32;
	shl.b32 	%r119, %r118, %r99;
	add.s32 	%r120, %r109, %r119;
	ld.shared.u32 	%r121, [%r120];
	ld.shared.u32 	%r122, [%r120+4];
	ld.shared.u32 	%r123, [%r120+8];
	ld.shared.u32 	%r124, [%r120+12];
	ld.shared.u32 	%r125, [%r120+16];
	ld.shared.u32 	%r126, [%r120+20];
	ld.shared.u32 	%r127, [%r120+24];
	ld.shared.u32 	%r128, [%r120+28];
	add.s32 	%r129, %r101, -1;
	and.b32  	%r130, %r129, %r104;
	shl.b32 	%r131, %r130, 8;
	shr.u32 	%r132, %r131, %r99;
	add.s32 	%r133, %r130, %r101;
	shl.b32 	%r134, %r133, 8;
	shr.u32 	%r135, %r134, %r99;
	shl.b32 	%r136, %r135, 2;
	mov.u32 	%r137, _ZZ18ntt_at_block_levelP8ExtFieldPKjE15cached_twiddles;
	add.s32 	%r138, %r137, %r136;
	ld.shared.u32 	%r139, [%r138];
	shl.b32 	%r140, %r132, 2;
	add.s32 	%r141, %r137, %r140;
	ld.shared.u32 	%r142, [%r141];
	mul.wide.u32 	%rd11, %r121, %r142;
	mul.lo.s64 	%rd12, %rd11, 2164260865;
	and.b64  	%rd13, %rd12, 4294967295;
	mul.lo.s64 	%rd14, %rd13, 2130706433;
	sub.s64 	%rd15, %rd11, %rd14;
	setp.lt.u64 	%p17, %rd11, %rd14;
	{ .reg .b32 tmp; mov.b64 {tmp, %r143}, %rd15; }
	selp.b32 	%r144, 2130706433, 0, %p17;
	add.s32 	%r145, %r144, %r143;
	mul.wide.u32 	%rd16, %r122, %r142;
	mul.lo.s64 	%rd17, %rd16, 2164260865;
	and.b64  	%rd18, %rd17, 4294967295;
	mul.lo.s64 	%rd19, %rd18, 2130706433;
	sub.s64 	%rd20, %rd16, %rd19;
	setp.lt.u64 	%p18, %rd16, %rd19;
	{ .reg .b32 tmp; mov.b64 {tmp, %r146}, %rd20; }
	selp.b32 	%r147, 2130706433, 0, %p18;
	add.s32 	%r148, %r147, %r146;
	mul.wide.u32 	%rd21, %r123, %r142;
	mul.lo.s64 	%rd22, %rd21, 2164260865;
	and.b64  	%rd23, %rd22, 4294967295;
	mul.lo.s64 	%rd24, %rd23, 2130706433;
	sub.s64 	%rd25, %rd21, %rd24;
	setp.lt.u64 	%p19, %rd21, %rd24;
	{ .reg .b32 tmp; mov.b64 {tmp, %r149}, %rd25; }
	selp.b32 	%r150, 2130706433, 0, %p19;
	add.s32 	%r151, %r150, %r149;
	mul.wide.u32 	%rd26, %r124, %r142;
	mul.lo.s64 	%rd27, %rd26, 2164260865;
	and.b64  	%rd28, %rd27, 4294967295;
	mul.lo.s64 	%rd29, %rd28, 2130706433;
	sub.s64 	%rd30, %rd26, %rd29;
	setp.lt.u64 	%p20, %rd26, %rd29;
	{ .reg .b32 tmp; mov.b64 {tmp, %r152}, %rd30; }
	selp.b32 	%r153, 2130706433, 0, %p20;
	add.s32 	%r154, %r153, %r152;
	mul.wide.u32 	%rd31, %r125, %r142;
	mul.lo.s64 	%rd32, %rd31, 2164260865;
	and.b64  	%rd33, %rd32, 4294967295;
	mul.lo.s64 	%rd34, %rd33, 2130706433;
	sub.s64 	%rd35, %rd31, %rd34;
	setp.lt.u64 	%p21, %rd31, %rd34;
	{ .reg .b32 tmp; mov.b64 {tmp, %r155}, %rd35; }
	selp.b32 	%r156, 2130706433, 0, %p21;
	add.s32 	%r157, %r156, %r155;
	mul.wide.u32 	%rd36, %r126, %r142;
	mul.lo.s64 	%rd37, %rd36, 2164260865;
	and.b64  	%rd38, %rd37, 4294967295;
	mul.lo.s64 	%rd39, %rd38, 2130706433;
	sub.s64 	%rd40, %rd36, %rd39;
	setp.lt.u64 	%p22, %rd36, %rd39;
	{ .reg .b32 tmp; mov.b64 {tmp, %r158}, %rd40; }
	selp.b32 	%r159, 2130706433, 0, %p22;
	add.s32 	%r160, %r159, %r158;
	mul.wide.u32 	%rd41, %r127, %r142;
	mul.lo.s64 	%rd42, %rd41, 2164260865;
	and.b64  	%rd43, %rd42, 4294967295;
	mul.lo.s64 	%rd44, %rd43, 2130706433;
	sub.s64 	%rd45, %rd41, %rd44;
	setp.lt.u64 	%p23, %rd41, %rd44;
	{ .reg .b32 tmp; mov.b64 {tmp, %r161}, %rd45; }
	selp.b32 	%r162, 2130706433, 0, %p23;
	add.s32 	%r163, %r162, %r161;
	mul.wide.u32 	%rd46, %r128, %r142;
	mul.lo.s64 	%rd47, %rd46, 2164260865;
	and.b64  	%rd48, %rd47, 4294967295;
	mul.lo.s64 	%rd49, %rd48, 2130706433;
	sub.s64 	%rd50, %rd46, %rd49;
	setp.lt.u64 	%p24, %rd46, %rd49;
	{ .reg .b32 tmp; mov.b64 {tmp, %r164}, %rd50; }
	selp.b32 	%r165, 2130706433, 0, %p24;
	add.s32 	%r166, %r165, %r164;
	add.s32 	%r167, %r145, %r110;
	setp.gt.u32 	%p25, %r167, 2130706432;
	add.s32 	%r168, %r167, -2130706433;
	selp.b32 	%r169, %r168, %r167, %p25;
	st.shared.u32 	[%r109], %r169;
	add.s32 	%r170, %r148, %r111;
	setp.gt.u32 	%p26, %r170, 2130706432;
	add.s32 	%r171, %r170, -2130706433;
	selp.b32 	%r172, %r171, %r170, %p26;
	st.shared.u32 	[%r109+4], %r172;
	add.s32 	%r173, %r151, %r112;
	setp.gt.u32 	%p27, %r173, 2130706432;
	add.s32 	%r174, %r173, -2130706433;
	selp.b32 	%r175, %r174, %r173, %p27;
	st.shared.u32 	[%r109+8], %r175;
	add.s32 	%r176, %r154, %r113;
	setp.gt.u32 	%p28, %r176, 2130706432;
	add.s32 	%r177, %r176, -2130706433;
	selp.b32 	%r178, %r177, %r176, %p28;
	st.shared.u32 	[%r109+12], %r178;
	add.s32 	%r179, %r157, %r114;
	setp.gt.u32 	%p29, %r179, 2130706432;
	add.s32 	%r180, %r179, -2130706433;
	selp.b32 	%r181, %r180, %r179, %p29;
	st.shared.u32 	[%r109+16], %r181;
	add.s32 	%r182, %r160, %r115;
	setp.gt.u32 	%p30, %r182, 2130706432;
	add.s32 	%r183, %r182, -2130706433;
	selp.b32 	%r184, %r183, %r182, %p30;
	st.shared.u32 	[%r109+20], %r184;
	add.s32 	%r185, %r163, %r116;
	setp.gt.u32 	%p31, %r185, 2130706432;
	add.s32 	%r186, %r185, -2130706433;
	selp.b32 	%r187, %r186, %r185, %p31;
	st.shared.u32 	[%r109+24], %r187;
	add.s32 	%r188, %r166, %r117;
	setp.gt.u32 	%p32, %r188, 2130706432;
	add.s32 	%r189, %r188, -2130706433;
	selp.b32 	%r190, %r189, %r188, %p32;
	st.shared.u32 	[%r109+28], %r190;
	mul.wide.u32 	%rd51, %r121, %r139;
	mul.lo.s64 	%rd52, %rd51, 2164260865;
	and.b64  	%rd53, %rd52, 4294967295;
	mul.lo.s64 	%rd54, %rd53, 2130706433;
	sub.s64 	%rd55, %rd51, %rd54;
	setp.lt.u64 	%p33, %rd51, %rd54;
	{ .reg .b32 tmp; mov.b64 {tmp, %r191}, %rd55; }
	selp.b32 	%r192, 2130706433, 0, %p33;
	add.s32 	%r193, %r192, %r191;
	mul.wide.u32 	%rd56, %r122, %r139;
	mul.lo.s64 	%rd57, %rd56, 2164260865;
	and.b64  	%rd58, %rd57, 4294967295;
	mul.lo.s64 	%rd59, %rd58, 2130706433;
	sub.s64 	%rd60, %rd56, %rd59;
	setp.lt.u64 	%p34, %rd56, %rd59;
	{ .reg .b32 tmp; mov.b64 {tmp, %r194}, %rd60; }
	selp.b32 	%r195, 2130706433, 0, %p34;
	add.s32 	%r196, %r195, %r194;
	mul.wide.u32 	%rd61, %r123, %r139;
	mul.lo.s64 	%rd62, %rd61, 2164260865;
	and.b64  	%rd63, %rd62, 4294967295;
	mul.lo.s64 	%rd64, %rd63, 2130706433;
	sub.s64 	%rd65, %rd61, %rd64;
	setp.lt.u64 	%p35, %rd61, %rd64;
	{ .reg .b32 tmp; mov.b64 {tmp, %r197}, %rd65; }
	selp.b32 	%r198, 2130706433, 0, %p35;
	add.s32 	%r199, %r198, %r197;
	mul.wide.u32 	%rd66, %r124, %r139;
	mul.lo.s64 	%rd67, %rd66, 2164260865;
	and.b64  	%rd68, %rd67, 4294967295;
	mul.lo.s64 	%rd69, %rd68, 2130706433;
	sub.s64 	%rd70, %rd66, %rd69;
	setp.lt.u64 	%p36, %rd66, %rd69;
	{ .reg .b32 tmp; mov.b64 {tmp, %r200}, %rd70; }
	selp.b32 	%r201, 2130706433, 0, %p36;
	add.s32 	%r202, %r201, %r200;
	mul.wide.u32 	%rd71, %r125, %r139;
	mul.lo.s64 	%rd72, %rd71, 2164260865;
	and.b64  	%rd73, %rd72, 4294967295;
	mul.lo.s64 	%rd74, %rd73, 2130706433;
	sub.s64 	%rd75, %rd71, %rd74;
	setp.lt.u64 	%p37, %rd71, %rd74;
	{ .reg .b32 tmp; mov.b64 {tmp, %r203}, %rd75; }
	selp.b32 	%r204, 2130706433, 0, %p37;
	add.s32 	%r205, %r204, %r203;
	mul.wide.u32 	%rd76, %r126, %r139;
	mul.lo.s64 	%rd77, %rd76, 2164260865;
	and.b64  	%rd78, %rd77, 4294967295;
	mul.lo.s64 	%rd79, %rd78, 2130706433;
	sub.s64 	%rd80, %rd76, %rd79;
	setp.lt.u64 	%p38, %rd76, %rd79;
	{ .reg .b32 tmp; mov.b64 {tmp, %r206}, %rd80; }
	selp.b32 	%r207, 2130706433, 0, %p38;
	add.s32 	%r208, %r207, %r206;
	mul.wide.u32 	%rd81, %r127, %r139;
	mul.lo.s64 	%rd82, %rd81, 2164260865;
	and.b64  	%rd83, %rd82, 4294967295;
	mul.lo.s64 	%rd84, %rd83, 2130706433;
	sub.s64 	%rd85, %rd81, %rd84;
	setp.lt.u64 	%p39, %rd81, %rd84;
	{ .reg .b32 tmp; mov.b64 {tmp, %r209}, %rd85; }
	selp.b32 	%r210, 2130706433, 0, %p39;
	add.s32 	%r211, %r210, %r209;
	mul.wide.u32 	%rd86, %r128, %r139;
	mul.lo.s64 	%rd87, %rd86, 2164260865;
	and.b64  	%rd88, %rd87, 4294967295;
	mul.lo.s64 	%rd89, %rd88, 2130706433;
	sub.s64 	%rd90, %rd86, %rd89;
	setp.lt.u64 	%p40, %rd86, %rd89;
	{ .reg .b32 tmp; mov.b64 {tmp, %r212}, %rd90; }
	selp.b32 	%r213, 2130706433, 0, %p40;
	add.s32 	%r214, %r213, %r212;
	add.s32 	%r215, %r193, %r110;
	setp.gt.u32 	%p41, %r215, 2130706432;
	add.s32 	%r216, %r215, -2130706433;
	selp.b32 	%r217, %r216, %r215, %p41;
	st.shared.u32 	[%r120], %r217;
	add.s32 	%r218, %r196, %r111;
	setp.gt.u32 	%p42, %r218, 2130706432;
	add.s32 	%r219, %r218, -2130706433;
	selp.b32 	%r220, %r219, %r218, %p42;
	st.shared.u32 	[%r120+4], %r220;
	add.s32 	%r221, %r199, %r112;
	setp.gt.u32 	%p43, %r221, 2130706432;
	add.s32 	%r222, %r221, -2130706433;
	selp.b32 	%r223, %r222, %r221, %p43;
	st.shared.u32 	[%r120+8], %r223;
	add.s32 	%r224, %r202, %r113;
	setp.gt.u32 	%p44, %r224, 2130706432;
	add.s32 	%r225, %r224, -2130706433;
	selp.b32 	%r226, %r225, %r224, %p44;
	st.shared.u32 	[%r120+12], %r226;
	add.s32 	%r227, %r205, %r114;
	setp.gt.u32 	%p45, %r227, 2130706432;
	add.s32 	%r228, %r227, -2130706433;
	selp.b32 	%r229, %r228, %r227, %p45;
	st.shared.u32 	[%r120+16], %r229;
	add.s32 	%r230, %r208, %r115;
	setp.gt.u32 	%p46, %r230, 2130706432;
	add.s32 	%r231, %r230, -2130706433;
	selp.b32 	%r232, %r231, %r230, %p46;
	st.shared.u32 	[%r120+20], %r232;
	add.s32 	%r233, %r211, %r116;
	setp.gt.u32 	%p47, %r233, 2130706432;
	add.s32 	%r234, %r233, -2130706433;
	selp.b32 	%r235, %r234, %r233, %p47;
	st.shared.u32 	[%r120+24], %r235;
	add.s32 	%r236, %r214, %r117;
	setp.gt.u32 	%p48, %r236, 2130706432;
	add.s32 	%r237, %r236, -2130706433;
	selp.b32 	%r238, %r237, %r236, %p48;
	st.shared.u32 	[%r120+28], %r238;
	bar.sync 	0;
	add.s32 	%r260, %r260, 1;
	setp.ne.s32 	%p49, %r260, 0;
	@%p49 bra 	$L__BB3_1;
	ld.param.u64 	%rd96, [test_ntt_at_block_level_param_0];
	ld.shared.u32 	%r239, [%r2];
	ld.shared.u32 	%r240, [%r2+4];
	ld.shared.u32 	%r241, [%r2+8];
	ld.shared.u32 	%r242, [%r2+12];
	ld.shared.u32 	%r243, [%r2+16];
	ld.shared.u32 	%r244, [%r2+20];
	ld.shared.u32 	%r245, [%r2+24];
	ld.shared.u32 	%r246, [%r2+28];
	cvta.to.global.u64 	%rd91, %rd96;
	mov.u32 	%r247, %ctaid.x;
	shl.b32 	%r248, %r247, 9;
	add.s32 	%r250, %r248, %r104;
	mul.wide.u32 	%rd92, %r250, 32;
	add.s64 	%rd93, %rd91, %rd92;
	st.global.u32 	[%rd93], %r239;
	st.global.u32 	[%rd93+4], %r240;
	st.global.u32 	[%rd93+8], %r241;
	st.global.u32 	[%rd93+12], %r242;
	st.global.u32 	[%rd93+16], %r243;
	st.global.u32 	[%rd93+20], %r244;
	st.global.u32 	[%rd93+24], %r245;
	st.global.u32 	[%rd93+28], %r246;
	ld.shared.u32 	%r251, [%r2+8192];
	ld.shared.u32 	%r252, [%r2+8196];
	ld.shared.u32 	%r253, [%r2+8200];
	ld.shared.u32 	%r254, [%r2+8204];
	ld.shared.u32 	%r255, [%r2+8208];
	ld.shared.u32 	%r256, [%r2+8212];
	ld.shared.u32 	%r257, [%r2+8216];
	ld.shared.u32 	%r258, [%r2+8220];
	add.s32 	%r259, %r250, 256;
	mul.wide.s32 	%rd94, %r259, 32;
	add.s64 	%rd95, %rd91, %rd94;
	st.global.u32 	[%rd95], %r251;
	st.global.u32 	[%rd95+4], %r252;
	st.global.u32 	[%rd95+8], %r253;
	st.global.u32 	[%rd95+12], %r254;
	st.global.u32 	[%rd95+16], %r255;
	st.global.u32 	[%rd95+20], %r256;
	st.global.u32 	[%rd95+24], %r257;
	st.global.u32 	[%rd95+28], %r258;
	ret;

}
	// .globl	test_ntt
.visible .entry test_ntt(
	.param .u64 .ptr .align 1 test_ntt_param_0,
	.param .u64 .ptr .align 1 test_ntt_param_1,
	.param .u32 test_ntt_param_2,
	.param .u32 test_ntt_param_3,
	.param .u64 .ptr .align 1 test_ntt_param_4
)
{
	.reg .pred 	%p<115>;
	.reg .b32 	%r<570>;
	.reg .b64 	%rd<305>;

	ld.param.u64 	%rd12, [test_ntt_param_0];
	ld.param.u64 	%rd13, [test_ntt_param_1];
	ld.param.u32 	%r18, [test_ntt_param_2];
	ld.param.u32 	%r19, [test_ntt_param_3];
	ld.param.u64 	%rd11, [test_ntt_param_4];
	cvta.to.global.u64 	%rd1, %rd13;
	cvta.to.global.u64 	%rd2, %rd12;
	cvta.to.global.u64 	%rd3, %rd11;
	// begin inline asm
	mov.u32 %r20, %envreg2;
	// end inline asm
	cvt.u64.u32 	%rd14, %r20;
	// begin inline asm
	mov.u32 %r21, %envreg1;
	// end inline asm
	cvt.u64.u32 	%rd15, %r21;
	shl.b64 	%rd16, %rd15, 32;
	or.b64  	%rd4, %rd16, %rd14;
	mov.u32 	%r1, %tid.x;
	mov.u32 	%r2, %ctaid.x;
	mov.u32 	%r22, %ntid.x;
	mad.lo.s32 	%r3, %r2, %r22, %r1;
	mov.b32 	%r23, 1;
	shl.b32 	%r4, %r23, %r18;
	setp.ge.s32 	%p1, %r3, %r4;
	@%p1 bra 	$L__BB4_2;
	mul.wide.s32 	%rd63, %r3, 32;
	add.s64 	%rd64, %rd1, %rd63;
	add.s64 	%rd65, %rd2, %rd63;
	ld.global.u32 	%r65, [%rd65];
	ld.global.u32 	%r66, [%rd65+4];
	ld.global.u32 	%r67, [%rd65+8];
	ld.global.u32 	%r68, [%rd65+12];
	ld.global.u32 	%r69, [%rd65+16];
	ld.global.u32 	%r70, [%rd65+20];
	ld.global.u32 	%r71, [%rd65+24];
	ld.global.u32 	%r72, [%rd65+28];
	st.global.u32 	[%rd64], %r65;
	st.global.u32 	[%rd64+4], %r66;
	st.global.u32 	[%rd64+8], %r67;
	st.global.u32 	[%rd64+12], %r68;
	st.global.u32 	[%rd64+16], %r69;
	st.global.u32 	[%rd64+20], %r70;
	st.global.u32 	[%rd64+24], %r71;
	st.global.u32 	[%rd64+28], %r72;
	bra.uni 	$L__BB4_3;
$L__BB4_2:
	add.s32 	%r24, %r19, %r18;
	mov.b32 	%r25, -1;
	shl.b32 	%r26, %r25, %r24;
	not.b32 	%r27, %r26;
	div.s32 	%r28, %r3, %r4;
	mul.lo.s32 	%r29, %r28, %r4;
	sub.s32 	%r30, %r3, %r29;
	mad.lo.s32 	%r31, %r28, %r30, %r27;
	mul.wide.s32 	%rd17, %r31, 4;
	add.s64 	%rd18, %rd3, %rd17;
	mul.wide.s32 	%rd19, %r30, 32;
	add.s64 	%rd20, %rd2, %rd19;
	mul.wide.s32 	%rd21, %r3, 32;
	add.s64 	%rd22, %rd1, %rd21;
	ld.global.u32 	%r32, [%rd18];
	ld.global.u32 	%r33, [%rd20];
	mul.wide.u32 	%rd23, %r33, %r32;
	mul.lo.s64 	%rd24, %rd23, 2164260865;
	and.b64  	%rd25, %rd24, 4294967295;
	mul.lo.s64 	%rd26, %rd25, 2130706433;
	sub.s64 	%rd27, %rd23, %rd26;
	setp.lt.u64 	%p2, %rd23, %rd26;
	{ .reg .b32 tmp; mov.b64 {tmp, %r34}, %rd27; }
	selp.b32 	%r35, 2130706433, 0, %p2;
	add.s32 	%r36, %r35, %r34;
	st.global.u32 	[%rd22], %r36;
	ld.global.u32 	%r37, [%rd20+4];
	mul.wide.u32 	%rd28, %r37, %r32;
	mul.lo.s64 	%rd29, %rd28, 2164260865;
	and.b64  	%rd30, %rd29, 4294967295;
	mul.lo.s64 	%rd31, %rd30, 2130706433;
	sub.s64 	%rd32, %rd28, %rd31;
	setp.lt.u64 	%p3, %rd28, %rd31;
	{ .reg .b32 tmp; mov.b64 {tmp, %r38}, %rd32; }
	selp.b32 	%r39, 2130706433, 0, %p3;
	add.s32 	%r40, %r39, %r38;
	st.global.u32 	[%rd22+4], %r40;
	ld.global.u32 	%r41, [%rd20+8];
	mul.wide.u32 	%rd33, %r41, %r32;
	mul.lo.s64 	%rd34, %rd33, 2164260865;
	and.b64  	%rd35, %rd34, 4294967295;
	mul.lo.s64 	%rd36, %rd35, 2130706433;
	sub.s64 	%rd37, %rd33, %rd36;
	setp.lt.u64 	%p4, %rd33, %rd36;
	{ .reg .b32 tmp; mov.b64 {tmp, %r42}, %rd37; }
	selp.b32 	%r43, 2130706433, 0, %p4;
	add.s32 	%r44, %r43, %r42;
	st.global.u32 	[%rd22+8], %r44;
	ld.global.u32 	%r45, [%rd20+12];
	mul.wide.u32 	%rd38, %r45, %r32;
	mul.lo.s64 	%rd39, %rd38, 2164260865;
	and.b64  	%rd40, %rd39, 4294967295;
	mul.lo.s64 	%rd41, %rd40, 2130706433;
	sub.s64 	%rd42, %rd38, %rd41;
	setp.lt.u64 	%p5, %rd38, %rd41;
	{ .reg .b32 tmp; mov.b64 {tmp, %r46}, %rd42; }
	selp.b32 	%r47, 2130706433, 0, %p5;
	add.s32 	%r48, %r47, %r46;
	st.global.u32 	[%rd22+12], %r48;
	ld.global.u32 	%r49, [%rd20+16];
	mul.wide.u32 	%rd43, %r49, %r32;
	mul.lo.s64 	%rd44, %rd43, 2164260865;
	and.b64  	%rd45, %rd44, 4294967295;
	mul.lo.s64 	%rd46, %rd45, 2130706433;
	sub.s64 	%rd47, %rd43, %rd46;
	setp.lt.u64 	%p6, %rd43, %rd46;
	{ .reg .b32 tmp; mov.b64 {tmp, %r50}, %rd47; }
	selp.b32 	%r51, 2130706433, 0, %p6;
	add.s32 	%r52, %r51, %r50;
	st.global.u32 	[%rd22+16], %r52;
	ld.global.u32 	%r53, [%rd20+20];
	mul.wide.u32 	%rd48, %r53, %r32;
	mul.lo.s64 	%rd49, %rd48, 2164260865;
	and.b64  	%rd50, %rd49, 4294967295;
	mul.lo.s64 	%rd51, %rd50, 2130706433;
	sub.s64 	%rd52, %rd48, %rd51;
	setp.lt.u64 	%p7, %rd48, %rd51;
	{ .reg .b32 tmp; mov.b64 {tmp, %r54}, %rd52; }
	selp.b32 	%r55, 2130706433, 0, %p7;
	add.s32 	%r56, %r55, %r54;
	st.global.u32 	[%rd22+20], %r56;
	ld.global.u32 	%r57, [%rd20+24];
	mul.wide.u32 	%rd53, %r57, %r32;
	mul.lo.s64 	%rd54, %rd53, 2164260865;
	and.b64  	%rd55, %rd54, 4294967295;
	mul.lo.s64 	%rd56, %rd55, 2130706433;
	sub.s64 	%rd57, %rd53, %rd56;
	setp.lt.u64 	%p8, %rd53, %rd56;
	{ .reg .b32 tmp; mov.b64 {tmp, %r58}, %rd57; }
	selp.b32 	%r59, 2130706433, 0, %p8;
	add.s32 	%r60, %r59, %r58;
	st.global.u32 	[%rd22+24], %r60;
	ld.global.u32 	%r61, [%rd20+28];
	mul.wide.u32 	%rd58, %r61, %r32;
	mul.lo.s64 	%rd59, %rd58, 2164260865;
	and.b64  	%rd60, %rd59, 4294967295;
	mul.lo.s64 	%rd61, %rd60, 2130706433;
	sub.s64 	%rd62, %rd58, %rd61;
	setp.lt.u64 	%p9, %rd58, %rd61;
	{ .reg .b32 tmp; mov.b64 {tmp, %r62}, %rd62; }
	selp.b32 	%r63, 2130706433, 0, %p9;
	add.s32 	%r64, %r63, %r62;
	st.global.u32 	[%rd22+28], %r64;
$L__BB4_3:
	add.s32 	%r73, %r19, %r18;
	add.s32 	%r74, %r73, -1;
	mov.b32 	%r75, 1;
	shl.b32 	%r5, %r75, %r74;
	add.s32 	%r76, %r5, %r3;
	mov.b32 	%r77, -1;
	shl.b32 	%r78, %r77, %r73;
	not.b32 	%r79, %r78;
	div.s32 	%r80, %r76, %r4;
	mul.lo.s32 	%r81, %r80, %r4;
	sub.s32 	%r82, %r76, %r81;
	mad.lo.s32 	%r83, %r80, %r82, %r79;
	mul.wide.s32 	%rd66, %r83, 4;
	add.s64 	%rd67, %rd3, %rd66;
	mul.wide.s32 	%rd68, %r82, 32;
	add.s64 	%rd69, %rd2, %rd68;
	mul.wide.s32 	%rd70, %r76, 32;
	add.s64 	%rd71, %rd1, %rd70;
	ld.global.u32 	%r84, [%rd67];
	ld.global.u32 	%r85, [%rd69];
	mul.wide.u32 	%rd72, %r85, %r84;
	mul.lo.s64 	%rd73, %rd72, 2164260865;
	and.b64  	%rd74, %rd73, 4294967295;
	mul.lo.s64 	%rd75, %rd74, 2130706433;
	sub.s64 	%rd76, %rd72, %rd75;
	setp.lt.u64 	%p10, %rd72, %rd75;
	{ .reg .b32 tmp; mov.b64 {tmp, %r86}, %rd76; }
	selp.b32 	%r87, 2130706433, 0, %p10;
	add.s32 	%r88, %r87, %r86;
	st.global.u32 	[%rd71], %r88;
	ld.global.u32 	%r89, [%rd69+4];
	mul.wide.u32 	%rd77, %r89, %r84;
	mul.lo.s64 	%rd78, %rd77, 2164260865;
	and.b64  	%rd79, %rd78, 4294967295;
	mul.lo.s64 	%rd80, %rd79, 2130706433;
	sub.s64 	%rd81, %rd77, %rd80;
	setp.lt.u64 	%p11, %rd77, %rd80;
	{ .reg .b32 tmp; mov.b64 {tmp, %r90}, %rd81; }
	selp.b32 	%r91, 2130706433, 0, %p11;
	add.s32 	%r92, %r91, %r90;
	st.global.u32 	[%rd71+4], %r92;
	ld.global.u32 	%r93, [%rd69+8];
	mul.wide.u32 	%rd82, %r93, %r84;
	mul.lo.s64 	%rd83, %rd82, 2164260865;
	and.b64  	%rd84, %rd83, 4294967295;
	mul.lo.s64 	%rd85, %rd84, 2130706433;
	sub.s64 	%rd86, %rd82, %rd85;
	setp.lt.u64 	%p12, %rd82, %rd85;
	{ .reg .b32 tmp; mov.b64 {tmp, %r94}, %rd86; }
	selp.b32 	%r95, 2130706433, 0, %p12;
	add.s32 	%r96, %r95, %r94;
	st.global.u32 	[%rd71+8], %r96;
	ld.global.u32 	%r97, [%rd69+12];
	mul.wide.u32 	%rd87, %r97, %r84;
	mul.lo.s64 	%rd88, %rd87, 2164260865;
	and.b64  	%rd89, %rd88, 4294967295;
	mul.lo.s64 	%rd90, %rd89, 2130706433;
	sub.s64 	%rd91, %rd87, %rd90;
	setp.lt.u64 	%p13, %rd87, %rd90;
	{ .reg .b32 tmp; mov.b64 {tmp, %r98}, %rd91; }
	selp.b32 	%r99, 2130706433, 0, %p13;
	add.s32 	%r100, %r99, %r98;
	st.global.u32 	[%rd71+12], %r100;
	ld.global.u32 	%r101, [%rd69+16];
	mul.wide.u32 	%rd92, %r101, %r84;
	mul.lo.s64 	%rd93, %rd92, 2164260865;
	and.b64  	%rd94, %rd93, 4294967295;
	mul.lo.s64 	%rd95, %rd94, 2130706433;
	sub.s64 	%rd96, %rd92, %rd95;
	setp.lt.u64 	%p14, %rd92, %rd95;
	{ .reg .b32 tmp; mov.b64 {tmp, %r102}, %rd96; }
	selp.b32 	%r103, 2130706433, 0, %p14;
	add.s32 	%r104, %r103, %r102;
	st.global.u32 	[%rd71+16], %r104;
	ld.global.u32 	%r105, [%rd69+20];
	mul.wide.u32 	%rd97, %r105, %r84;
	mul.lo.s64 	%rd98, %rd97, 2164260865;
	and.b64  	%rd99, %rd98, 4294967295;
	mul.lo.s64 	%rd100, %rd99, 2130706433;
	sub.s64 	%rd101, %rd97, %rd100;
	setp.lt.u64 	%p15, %rd97, %rd100;
	{ .reg .b32 tmp; mov.b64 {tmp, %r106}, %rd101; }
	selp.b32 	%r107, 2130706433, 0, %p15;
	add.s32 	%r108, %r107, %r106;
	st.global.u32 	[%rd71+20], %r108;
	ld.global.u32 	%r109, [%rd69+24];
	mul.wide.u32 	%rd102, %r109, %r84;
	mul.lo.s64 	%rd103, %rd102, 2164260865;
	and.b64  	%rd104, %rd103, 4294967295;
	mul.lo.s64 	%rd105, %rd104, 2130706433;
	sub.s64 	%rd106, %rd102, %rd105;
	setp.lt.u64 	%p16, %rd102, %rd105;
	{ .reg .b32 tmp; mov.b64 {tmp, %r110}, %rd106; }
	selp.b32 	%r111, 2130706433, 0, %p16;
	add.s32 	%r112, %r111, %r110;
	st.global.u32 	[%rd71+24], %r112;
	ld.global.u32 	%r113, [%rd69+28];
	mul.wide.u32 	%rd107, %r113, %r84;
	mul.lo.s64 	%rd108, %rd107, 2164260865;
	and.b64  	%rd109, %rd108, 4294967295;
	mul.lo.s64 	%rd110, %rd109, 2130706433;
	sub.s64 	%rd111, %rd107, %rd110;
	setp.lt.u64 	%p17, %rd107, %rd110;
	{ .reg .b32 tmp; mov.b64 {tmp, %r114}, %rd111; }
	selp.b32 	%r115, 2130706433, 0, %p17;
	add.s32 	%r116, %r115, %r114;
	st.global.u32 	[%rd71+28], %r116;
	setp.ne.s64 	%p18, %rd4, 0;
	@%p18 bra 	$L__BB4_5;
	// begin inline asm
	trap;
	// end inline asm
$L__BB4_5:
	add.s64 	%rd5, %rd4, 4;
	barrier.sync 	0;
	mov.u32 	%r117, %tid.y;
	add.s32 	%r118, %r1, %r117;
	mov.u32 	%r119, %tid.z;
	or.b32  	%r6, %r118, %r119;
	setp.ne.s32 	%p19, %r6, 0;
	@%p19 bra 	$L__BB4_8;
	mov.u32 	%r122, %nctaid.x;
	mov.u32 	%r123, %nctaid.y;
	mul.lo.s32 	%r124, %r122, %r123;
	mov.u32 	%r125, %nctaid.z;
	mul.lo.s32 	%r126, %r124, %r125;
	mov.u32 	%r127, %ctaid.y;
	add.s32 	%r128, %r2, %r127;
	mov.u32 	%r129, %ctaid.z;
	neg.s32 	%r130, %r129;
	setp.eq.s32 	%p20, %r128, %r130;
	sub.s32 	%r131, -2147483647, %r126;
	selp.b32 	%r121, %r131, 1, %p20;
	// begin inline asm
	atom.add.release.gpu.u32 %r120,[%rd5],%r121;
	// end inline asm
$L__BB4_7:
	// begin inline asm
	ld.acquire.gpu.u32 %r132,[%rd5];
	// end inline asm
	xor.b32  	%r133, %r132, %r120;
	setp.gt.s32 	%p21, %r133, -1;
	@%p21 bra 	$L__BB4_7;
$L__BB4_8:
	barrier.sync 	0;
	rem.s32 	%r134, %r3, %r4;
	sub.s32 	%r135, %r3, %r134;
	mul.wide.s32 	%rd114, %r135, 32;
	add.s64 	%rd6, %rd1, %rd114;
	mov.b32 	%r136, -1;
	shl.b32 	%r137, %r136, %r18;
	not.b32 	%r138, %r137;
	and.b32  	%r8, %r3, %r138;
	brev.b32 	%r139, %r8;
	sub.s32 	%r140, 32, %r18;
	shr.u32 	%r9, %r139, %r140;
	setp.ge.s32 	%p22, %r8, %r9;
	@%p22 bra 	$L__BB4_10;
	mul.wide.u32 	%rd115, %r8, 32;
	add.s64 	%rd116, %rd6, %rd115;
	ld.global.u32 	%r141, [%rd116];
	ld.global.u32 	%r142, [%rd116+4];
	ld.global.u32 	%r143, [%rd116+8];
	ld.global.u32 	%r144, [%rd116+12];
	ld.global.u32 	%r145, [%rd116+16];
	ld.global.u32 	%r146, [%rd116+20];
	ld.global.u32 	%r147, [%rd116+24];
	ld.global.u32 	%r148, [%rd116+28];
	mul.wide.u32 	%rd117, %r9, 32;
	add.s64 	%rd118, %rd6, %rd117;
	ld.global.u32 	%r149, [%rd118];
	ld.global.u32 	%r150, [%rd118+4];
	ld.global.u32 	%r151, [%rd118+8];
	ld.global.u32 	%r152, [%rd118+12];
	ld.global.u32 	%r153, [%rd118+16];
	ld.global.u32 	%r154, [%rd118+20];
	ld.global.u32 	%r155, [%rd118+24];
	ld.global.u32 	%r156, [%rd118+28];
	st.global.u32 	[%rd116], %r149;
	st.global.u32 	[%rd116+4], %r150;
	st.global.u32 	[%rd116+8], %r151;
	st.global.u32 	[%rd116+12], %r152;
	st.global.u32 	[%rd116+16], %r153;
	st.global.u32 	[%rd116+20], %r154;
	st.global.u32 	[%rd116+24], %r155;
	st.global.u32 	[%rd116+28], %r156;
	st.global.u32 	[%rd118], %r141;
	st.global.u32 	[%rd118+4], %r142;
	st.global.u32 	[%rd118+8], %r143;
	st.global.u32 	[%rd118+12], %r144;
	st.global.u32 	[%rd118+16], %r145;
	st.global.u32 	[%rd118+20], %r146;
	st.global.u32 	[%rd118+24], %r147;
	st.global.u32 	[%rd118+28], %r148;
$L__BB4_10:
	setp.ge.s32 	%p23, %r8, %r9;
	mul.wide.s32 	%rd119, %r5, 32;
	add.s64 	%rd7, %rd6, %rd119;
	@%p23 bra 	$L__BB4_12;
	mul.wide.u32 	%rd120, %r8, 32;
	add.s64 	%rd121, %rd7, %rd120;
	ld.global.u32 	%r157, [%rd121];
	ld.global.u32 	%r158, [%rd121+4];
	ld.global.u32 	%r159, [%rd121+8];
	ld.global.u32 	%r160, [%rd121+12];
	ld.global.u32 	%r161, [%rd121+16];
	ld.global.u32 	%r162, [%rd121+20];
	ld.global.u32 	%r163, [%rd121+24];
	ld.global.u32 	%r164, [%rd121+28];
	mul.wide.u32 	%rd122, %r9, 32;
	add.s64 	%rd123, %rd7, %rd122;
	ld.global.u32 	%r165, [%rd123];
	ld.global.u32 	%r166, [%rd123+4];
	ld.global.u32 	%r167, [%rd123+8];
	ld.global.u32 	%r168, [%rd123+12];
	ld.global.u32 	%r169, [%rd123+16];
	ld.global.u32 	%r170, [%rd123+20];
	ld.global.u32 	%r171, [%rd123+24];
	ld.global.u32 	%r172, [%rd123+28];
	st.global.u32 	[%rd121], %r165;
	st.global.u32 	[%rd121+4], %r166;
	st.global.u32 	[%rd121+8], %r167;
	st.global.u32 	[%rd121+12], %r168;
	st.global.u32 	[%rd121+16], %r169;
	st.global.u32 	[%rd121+20], %r170;
	st.global.u32 	[%rd121+24], %r171;
	st.global.u32 	[%rd121+28], %r172;
	st.global.u32 	[%rd123], %r157;
	st.global.u32 	[%rd123+4], %r158;
	st.global.u32 	[%rd123+8], %r159;
	st.global.u32 	[%rd123+12], %r160;
	st.global.u32 	[%rd123+16], %r161;
	st.global.u32 	[%rd123+20], %r162;
	st.global.u32 	[%rd123+24], %r163;
	st.global.u32 	[%rd123+28], %r164;
$L__BB4_12:
	setp.ne.s64 	%p24, %rd4, 0;
	@%p24 bra 	$L__BB4_14;
	// begin inline asm
	trap;
	// end inline asm
$L__BB4_14:
	setp.ne.s32 	%p25, %r6, 0;
	barrier.sync 	0;
	@%p25 bra 	$L__BB4_17;
	mov.u32 	%r175, %nctaid.x;
	mov.u32 	%r176, %nctaid.y;
	mul.lo.s32 	%r177, %r175, %r176;
	mov.u32 	%r178, %nctaid.z;
	mul.lo.s32 	%r179, %r177, %r178;
	mov.u32 	%r180, %ctaid.y;
	add.s32 	%r181, %r2, %r180;
	mov.u32 	%r182, %ctaid.z;
	neg.s32 	%r183, %r182;
	setp.eq.s32 	%p26, %r181, %r183;
	sub.s32 	%r184, -2147483647, %r179;
	selp.b32 	%r174, %r184, 1, %p26;
	// begin inline asm
	atom.add.release.gpu.u32 %r173,[%rd5],%r174;
	// end inline asm
$L__BB4_16:
	// begin inline asm
	ld.acquire.gpu.u32 %r185,[%rd5];
	// end inline asm
	xor.b32  	%r186, %r185, %r173;
	setp.gt.s32 	%p27, %r186, -1;
	@%p27 bra 	$L__BB4_16;
$L__BB4_17:
	barrier.sync 	0;
	shl.b32 	%r188, %r1, 5;
	mov.u32 	%r189, _ZZ18ntt_at_block_levelP8ExtFieldPKjE11cached_buff;
	add.s32 	%r11, %r189, %r188;
	shl.b32 	%r190, %r2, 9;
	add.s32 	%r191, %r190, %r1;
	mul.wide.u32 	%rd126, %r191, 32;
	add.s64 	%rd8, %rd1, %rd126;
	ld.global.u32 	%r192, [%rd8];
	ld.global.u32 	%r193, [%rd8+4];
	ld.global.u32 	%r194, [%rd8+8];
	ld.global.u32 	%r195, [%rd8+12];
	ld.global.u32 	%r196, [%rd8+16];
	ld.global.u32 	%r197, [%rd8+20];
	ld.global.u32 	%r198, [%rd8+24];
	ld.global.u32 	%r199, [%rd8+28];
	st.shared.u32 	[%r11], %r192;
	st.shared.u32 	[%r11+4], %r193;
	st.shared.u32 	[%r11+8], %r194;
	st.shared.u32 	[%r11+12], %r195;
	st.shared.u32 	[%r11+16], %r196;
	st.shared.u32 	[%r11+20], %r197;
	st.shared.u32 	[%r11+24], %r198;
	st.shared.u32 	[%r11+28], %r199;
	add.s32 	%r200, %r191, 256;
	mul.wide.s32 	%rd127, %r200, 32;
	add.s64 	%rd9, %rd1, %rd127;
	ld.global.u32 	%r201, [%rd9];
	ld.global.u32 	%r202, [%rd9+4];
	ld.global.u32 	%r203, [%rd9+8];
	ld.global.u32 	%r204, [%rd9+12];
	ld.global.u32 	%r205, [%rd9+16];
	ld.global.u32 	%r206, [%rd9+20];
	ld.global.u32 	%r207, [%rd9+24];
	ld.global.u32 	%r208, [%rd9+28];
	st.shared.u32 	[%r11+8192], %r201;
	st.shared.u32 	[%r11+8196], %r202;
	st.shared.u32 	[%r11+8200], %r203;
	st.shared.u32 	[%r11+8204], %r204;
	st.shared.u32 	[%r11+8208], %r205;
	st.shared.u32 	[%r11+8212], %r206;
	st.shared.u32 	[%r11+8216], %r207;
	st.shared.u32 	[%r11+8220], %r208;
	mul.wide.u32 	%rd128, %r1, 4;
	add.s64 	%rd129, %rd3, %rd128;
	ld.global.u32 	%r209, [%rd129+2044];
	shl.b32 	%r210, %r1, 2;
	mov.u32 	%r211, _ZZ18ntt_at_block_levelP8ExtFieldPKjE15cached_twiddles;
	add.s32 	%r212, %r211, %r210;
	st.shared.u32 	[%r212], %r209;
	ld.global.u32 	%r213, [%rd129+3068];
	st.shared.u32 	[%r212+1024], %r213;
	bar.sync 	0;
	add.s32 	%r214, %r11, %r188;
	ld.shared.u32 	%r215, [%r214];
	ld.shared.u32 	%r216, [%r214+4];
	ld.shared.u32 	%r217, [%r214+8];
	ld.shared.u32 	%r218, [%r214+12];
	ld.shared.u32 	%r219, [%r214+16];
	ld.shared.u32 	%r220, [%r214+20];
	ld.shared.u32 	%r221, [%r214+24];
	ld.shared.u32 	%r222, [%r214+28];
	ld.shared.u32 	%r223, [%r214+32];
	ld.shared.u32 	%r224, [%r214+36];
	ld.shared.u32 	%r225, [%r214+40];
	ld.shared.u32 	%r226, [%r214+44];
	ld.shared.u32 	%r227, [%r214+48];
	ld.shared.u32 	%r228, [%r214+52];
	ld.shared.u32 	%r229, [%r214+56];
	ld.shared.u32 	%r230, [%r214+60];
	add.s32 	%r231, %r223, %r215;
	setp.gt.u32 	%p28, %r231, 2130706432;
	add.s32 	%r232, %r231, -2130706433;
	selp.b32 	%r233, %r232, %r231, %p28;
	st.shared.u32 	[%r214], %r233;
	add.s32 	%r234, %r224, %r216;
	setp.gt.u32 	%p29, %r234, 2130706432;
	add.s32 	%r235, %r234, -2130706433;
	selp.b32 	%r236, %r235, %r234, %p29;
	st.shared.u32 	[%r214+4], %r236;
	add.s32 	%r237, %r225, %r217;
	setp.gt.u32 	%p30, %r237, 2130706432;
	add.s32 	%r238, %r237, -2130706433;
	selp.b32 	%r239, %r238, %r237, %p30;
	st.shared.u32 	[%r214+8], %r239;
	add.s32 	%r240, %r226, %r218;
	setp.gt.u32 	%p31, %r240, 2130706432;
	add.s32 	%r241, %r240, -2130706433;
	selp.b32 	%r242, %r241, %r240, %p31;
	st.shared.u32 	[%r214+12], %r242;
	add.s32 	%r243, %r227, %r219;
	setp.gt.u32 	%p32, %r243, 2130706432;
	add.s32 	%r244, %r243, -2130706433;
	selp.b32 	%r245, %r244, %r243, %p32;
	st.shared.u32 	[%r214+16], %r245;
	add.s32 	%r246, %r228, %r220;
	setp.gt.u32 	%p33, %r246, 2130706432;
	add.s32 	%r247, %r246, -2130706433;
	selp.b32 	%r248, %r247, %r246, %p33;
	st.shared.u32 	[%r214+20], %r248;
	add.s32 	%r249, %r229, %r221;
	setp.gt.u32 	%p34, %r249, 2130706432;
	add.s32 	%r250, %r249, -2130706433;
	selp.b32 	%r251, %r250, %r249, %p34;
	st.shared.u32 	[%r214+24], %r251;
	add.s32 	%r252, %r230, %r222;
	setp.gt.u32 	%p35, %r252, 2130706432;
	add.s32 	%r253, %r252, -2130706433;
	selp.b32 	%r254, %r253, %r252, %p35;
	st.shared.u32 	[%r214+28], %r254;
	sub.s32 	%r255, %r215, %r223;
	setp.lt.u32 	%p36, %r215, %r223;
	selp.b32 	%r256, 2130706433, 0, %p36;
	add.s32 	%r257, %r255, %r256;
	st.shared.u32 	[%r214+32], %r257;
	sub.s32 	%r258, %r216, %r224;
	setp.lt.u32 	%p37, %r216, %r224;
	selp.b32 	%r259, 2130706433, 0, %p37;
	add.s32 	%r260, %r258, %r259;
	st.shared.u32 	[%r214+36], %r260;
	sub.s32 	%r261, %r217, %r225;
	setp.lt.u32 	%p38, %r217, %r225;
	selp.b32 	%r262, 2130706433, 0, %p38;
	add.s32 	%r263, %r261, %r262;
	st.shared.u32 	[%r214+40], %r263;
	sub.s32 	%r264, %r218, %r226;
	setp.lt.u32 	%p39, %r218, %r226;
	selp.b32 	%r265, 2130706433, 0, %p39;
	add.s32 	%r266, %r264, %r265;
	st.shared.u32 	[%r214+44], %r266;
	sub.s32 	%r267, %r219, %r227;
	setp.lt.u32 	%p40, %r219, %r227;
	selp.b32 	%r268, 2130706433, 0, %p40;
	add.s32 	%r269, %r267, %r268;
	st.shared.u32 	[%r214+48], %r269;
	sub.s32 	%r270, %r220, %r228;
	setp.lt.u32 	%p41, %r220, %r228;
	selp.b32 	%r271, 2130706433, 0, %p41;
	add.s32 	%r272, %r270, %r271;
	st.shared.u32 	[%r214+52], %r272;
	sub.s32 	%r273, %r221, %r229;
	setp.lt.u32 	%p42, %r221, %r229;
	selp.b32 	%r274, 2130706433, 0, %p42;
	add.s32 	%r275, %r273, %r274;
	st.shared.u32 	[%r214+56], %r275;
	sub.s32 	%r276, %r222, %r230;
	setp.lt.u32 	%p43, %r222, %r230;
	selp.b32 	%r277, 2130706433, 0, %p43;
	add.s32 	%r278, %r276, %r277;
	st.shared.u32 	[%r214+60], %r278;
	mov.b32 	%r568, -8;
$L__BB4_18:
	add.s32 	%r279, %r568, 9;
	mov.b32 	%r280, 1;
	shl.b32 	%r281, %r280, %r279;
	mov.b32 	%r282, -1;
	shl.b32 	%r283, %r282, %r279;
	and.b32  	%r284, %r283, %r1;
	shl.b32 	%r285, %r284, 5;
	add.s32 	%r286, %r11, %r285;
	ld.shared.u32 	%r287, [%r286];
	ld.shared.u32 	%r288, [%r286+4];
	ld.shared.u32 	%r289, [%r286+8];
	ld.shared.u32 	%r290, [%r286+12];
	ld.shared.u32 	%r291, [%r286+16];
	ld.shared.u32 	%r292, [%r286+20];
	ld.shared.u32 	%r293, [%r286+24];
	ld.shared.u32 	%r294, [%r286+28];
	mov.b32 	%r295, 32;
	shl.b32 	%r296, %r295, %r279;
	add.s32 	%r297, %r286, %r296;
	ld.shared.u32 	%r298, [%r297];
	ld.shared.u32 	%r299, [%r297+4];
	ld.shared.u32 	%r300, [%r297+8];
	ld.shared.u32 	%r301, [%r297+12];
	ld.shared.u32 	%r302, [%r297+16];
	ld.shared.u32 	%r303, [%r297+20];
	ld.shared.u32 	%r304, [%r297+24];
	ld.shared.u32 	%r305, [%r297+28];
	add.s32 	%r306, %r281, -1;
	and.b32  	%r307, %r306, %r1;
	shl.b32 	%r308, %r307, 8;
	shr.u32 	%r309, %r308, %r279;
	add.s32 	%r310, %r307, %r281;
	shl.b32 	%r311, %r310, 8;
	shr.u32 	%r312, %r311, %r279;
	shl.b32 	%r313, %r312, 2;
	mov.u32 	%r314, _ZZ18ntt_at_block_levelP8ExtFieldPKjE15cached_twiddles;
	add.s32 	%r315, %r314, %r313;
	ld.shared.u32 	%r316, [%r315];
	shl.b32 	%r317, %r309, 2;
	add.s32 	%r318, %r314, %r317;
	ld.shared.u32 	%r319, [%r318];
	mul.wide.u32 	%rd130, %r298, %r319;
	mul.lo.s64 	%rd131, %rd130, 2164260865;
	and.b64  	%rd132, %rd131, 4294967295;
	mul.lo.s64 	%rd133, %rd132, 2130706433;
	sub.s64 	%rd134, %rd130, %rd133;
	setp.lt.u64 	%p44, %rd130, %rd133;
	{ .reg .b32 tmp; mov.b64 {tmp, %r320}, %rd134; }
	selp.b32 	%r321, 2130706433, 0, %p44;
	add.s32 	%r322, %r321, %r320;
	mul.wide.u32 	%rd135, %r299, %r319;
	mul.lo.s64 	%rd136, %rd135, 2164260865;
	and.b64  	%rd137, %rd136, 4294967295;
	mul.lo.s64 	%rd138, %rd137, 2130706433;
	sub.s64 	%rd139, %rd135, %rd138;
	setp.lt.u64 	%p45, %rd135, %rd138;
	{ .reg .b32 tmp; mov.b64 {tmp, %r323}, %rd139; }
	selp.b32 	%r324, 2130706433, 0, %p45;
	add.s32 	%r325, %r324, %r323;
	mul.wide.u32 	%rd140, %r300, %r319;
	mul.lo.s64 	%rd141, %rd140, 2164260865;
	and.b64  	%rd142, %rd141, 4294967295;
	mul.lo.s64 	%rd143, %rd142, 2130706433;
	sub.s64 	%rd144, %rd140, %rd143;
	setp.lt.u64 	%p46, %rd140, %rd143;
	{ .reg .b32 tmp; mov.b64 {tmp, %r326}, %rd144; }
	selp.b32 	%r327, 2130706433, 0, %p46;
	add.s32 	%r328, %r327, %r326;
	mul.wide.u32 	%rd145, %r301, %r319;
	mul.lo.s64 	%rd146, %rd145, 2164260865;
	and.b64  	%rd147, %rd146, 4294967295;
	mul.lo.s64 	%rd148, %rd147, 2130706433;
	sub.s64 	%rd149, %rd145, %rd148;
	setp.lt.u64 	%p47, %rd145, %rd148;
	{ .reg .b32 tmp; mov.b64 {tmp, %r329}, %rd149; }
	selp.b32 	%r330, 2130706433, 0, %p47;
	add.s32 	%r331, %r330, %r329;
	mul.wide.u32 	%rd150, %r302, %r319;
	mul.lo.s64 	%rd151, %rd150, 2164260865;
	and.b64  	%rd152, %rd151, 4294967295;
	mul.lo.s64 	%rd153, %rd152, 2130706433;
	sub.s64 	%rd154, %rd150, %rd153;
	setp.lt.u64 	%p48, %rd150, %rd153;
	{ .reg .b32 tmp; mov.b64 {tmp, %r332}, %rd154; }
	selp.b32 	%r333, 2130706433, 0, %p48;
	add.s32 	%r334, %r333, %r332;
	mul.wide.u32 	%rd155, %r303, %r319;
	mul.lo.s64 	%rd156, %rd155, 2164260865;
	and.b64  	%rd157, %rd156, 4294967295;
	mul.lo.s64 	%rd158, %rd157, 2130706433;
	sub.s64 	%rd159, %rd155, %rd158;
	setp.lt.u64 	%p49, %rd155, %rd158;
	{ .reg .b32 tmp; mov.b64 {tmp, %r335}, %rd159; }
	selp.b32 	%r336, 2130706433, 0, %p49;
	add.s32 	%r337, %r336, %r335;
	mul.wide.u32 	%rd160, %r304, %r319;
	mul.lo.s64 	%rd161, %rd160, 2164260865;
	and.b64  	%rd162, %rd161, 4294967295;
	mul.lo.s64 	%rd163, %rd162, 2130706433;
	sub.s64 	%rd164, %rd160, %rd163;
	setp.lt.u64 	%p50, %rd160, %rd163;
	{ .reg .b32 tmp; mov.b64 {tmp, %r338}, %rd164; }
	selp.b32 	%r339, 2130706433, 0, %p50;
	add.s32 	%r340, %r339, %r338;
	mul.wide.u32 	%rd165, %r305, %r319;
	mul.lo.s64 	%rd166, %rd165, 2164260865;
	and.b64  	%rd167, %rd166, 4294967295;
	mul.lo.s64 	%rd168, %rd167, 2130706433;
	sub.s64 	%rd169, %rd165, %rd168;
	setp.lt.u64 	%p51, %rd165, %rd168;
	{ .reg .b32 tmp; mov.b64 {tmp, %r341}, %rd169; }
	selp.b32 	%r342, 2130706433, 0, %p51;
	add.s32 	%r343, %r342, %r341;
	add.s32 	%r344, %r322, %r287;
	setp.gt.u32 	%p52, %r344, 2130706432;
	add.s32 	%r345, %r344, -2130706433;
	selp.b32 	%r346, %r345, %r344, %p52;
	st.shared.u32 	[%r286], %r346;
	add.s32 	%r347, %r325, %r288;
	setp.gt.u32 	%p53, %r347, 2130706432;
	add.s32 	%r348, %r347, -2130706433;
	selp.b32 	%r349, %r348, %r347, %p53;
	st.shared.u32 	[%r286+4], %r349;
	add.s32 	%r350, %r328, %r289;
	setp.gt.u32 	%p54, %r350, 2130706432;
	add.s32 	%r351, %r350, -2130706433;
	selp.b32 	%r352, %r351, %r350, %p54;
	st.shared.u32 	[%r286+8], %r352;
	add.s32 	%r353, %r331, %r290;
	setp.gt.u32 	%p55, %r353, 2130706432;
	add.s32 	%r354, %r353, -2130706433;
	selp.b32 	%r355, %r354, %r353, %p55;
	st.shared.u32 	[%r286+12], %r355;
	add.s32 	%r356, %r334, %r291;
	setp.gt.u32 	%p56, %r356, 2130706432;
	add.s32 	%r357, %r356, -2130706433;
	selp.b32 	%r358, %r357, %r356, %p56;
	st.shared.u32 	[%r286+16], %r358;
	add.s32 	%r359, %r337, %r292;
	setp.gt.u32 	%p57, %r359, 2130706432;
	add.s32 	%r360, %r359, -2130706433;
	selp.b32 	%r361, %r360, %r359, %p57;
	st.shared.u32 	[%r286+20], %r361;
	add.s32 	%r362, %r340, %r293;
	setp.gt.u32 	%p58, %r362, 2130706432;
	add.s32 	%r363, %r362, -2130706433;
	selp.b32 	%r364, %r363, %r362, %p58;
	st.shared.u32 	[%r286+24], %r364;
	add.s32 	%r365, %r343, %r294;
	setp.gt.u32 	%p59, %r365, 2130706432;
	add.s32 	%r366, %r365, -2130706433;
	selp.b32 	%r367, %r366, %r365, %p59;
	st.shared.u32 	[%r286+28], %r367;
	mul.wide.u32 	%rd170, %r298, %r316;
	mul.lo.s64 	%rd171, %rd170, 2164260865;
	and.b64  	%rd172, %rd171, 4294967295;
	mul.lo.s64 	%rd173, %rd172, 2130706433;
	sub.s64 	%rd174, %rd170, %rd173;
	setp.lt.u64 	%p60, %rd170, %rd173;
	{ .reg .b32 tmp; mov.b64 {tmp, %r368}, %rd174; }
	selp.b32 	%r369, 2130706433, 0, %p60;
	add.s32 	%r370, %r369, %r368;
	mul.wide.u32 	%rd175, %r299, %r316;
	mul.lo.s64 	%rd176, %rd175, 2164260865;
	and.b64  	%rd177, %rd176, 4294967295;
	mul.lo.s64 	%rd178, %rd177, 2130706433;
	sub.s64 	%rd179, %rd175, %rd178;
	setp.lt.u64 	%p61, %rd175, %rd178;
	{ .reg .b32 tmp; mov.b64 {tmp, %r371}, %rd179; }
	selp.b32 	%r372, 2130706433, 0, %p61;
	add.s32 	%r373, %r372, %r371;
	mul.wide.u32 	%rd180, %r300, %r316;
	mul.lo.s64 	%rd181, %rd180, 2164260865;
	and.b64  	%rd182, %rd181, 4294967295;
	mul.lo.s64 	%rd183, %rd182, 2130706433;
	sub.s64 	%rd184, %rd180, %rd183;
	setp.lt.u64 	%p62, %rd180, %rd183;
	{ .reg .b32 tmp; mov.b64 {tmp, %r374}, %rd184; }
	selp.b32 	%r375, 2130706433, 0, %p62;
	add.s32 	%r376, %r375, %r374;
	mul.wide.u32 	%rd185, %r301, %r316;
	mul.lo.s64 	%rd186, %rd185, 2164260865;
	and.b64  	%rd187, %rd186, 4294967295;
	mul.lo.s64 	%rd188, %rd187, 2130706433;
	sub.s64 	%rd189, %rd185, %rd188;
	setp.lt.u64 	%p63, %rd185, %rd188;
	{ .reg .b32 tmp; mov.b64 {tmp, %r377}, %rd189; }
	selp.b32 	%r378, 2130706433, 0, %p63;
	add.s32 	%r379, %r378, %r377;
	mul.wide.u32 	%rd190, %r302, %r316;
	mul.lo.s64 	%rd191, %rd190, 2164260865;
	and.b64  	%rd192, %rd191, 4294967295;
	mul.lo.s64 	%rd193, %rd192, 2130706433;
	sub.s64 	%rd194, %rd190, %rd193;
	setp.lt.u64 	%p64, %rd190, %rd193;
	{ .reg .b32 tmp; mov.b64 {tmp, %r380}, %rd194; }
	selp.b32 	%r381, 2130706433, 0, %p64;
	add.s32 	%r382, %r381, %r380;
	mul.wide.u32 	%rd195, %r303, %r316;
	mul.lo.s64 	%rd196, %rd195, 2164260865;
	and.b64  	%rd197, %rd196, 4294967295;
	mul.lo.s64 	%rd198, %rd197, 2130706433;
	sub.s64 	%rd199, %rd195, %rd198;
	setp.lt.u64 	%p65, %rd195, %rd198;
	{ .reg .b32 tmp; mov.b64 {tmp, %r383}, %rd199; }
	selp.b32 	%r384, 2130706433, 0, %p65;
	add.s32 	%r385, %r384, %r383;
	mul.wide.u32 	%rd200, %r304, %r316;
	mul.lo.s64 	%rd201, %rd200, 2164260865;
	and.b64  	%rd202, %rd201, 4294967295;
	mul.lo.s64 	%rd203, %rd202, 2130706433;
	sub.s64 	%rd204, %rd200, %rd203;
	setp.lt.u64 	%p66, %rd200, %rd203;
	{ .reg .b32 tmp; mov.b64 {tmp, %r386}, %rd204; }
	selp.b32 	%r387, 2130706433, 0, %p66;
	add.s32 	%r388, %r387, %r386;
	mul.wide.u32 	%rd205, %r305, %r316;
	mul.lo.s64 	%rd206, %rd205, 2164260865;
	and.b64  	%rd207, %rd206, 4294967295;
	mul.lo.s64 	%rd208, %rd207, 2130706433;
	sub.s64 	%rd209, %rd205, %rd208;
	setp.lt.u64 	%p67, %rd205, %rd208;
	{ .reg .b32 tmp; mov.b64 {tmp, %r389}, %rd209; }
	selp.b32 	%r390, 2130706433, 0, %p67;
	add.s32 	%r391, %r390, %r389;
	add.s32 	%r392, %r370, %r287;
	setp.gt.u32 	%p68, %r392, 2130706432;
	add.s32 	%r393, %r392, -2130706433;
	selp.b32 	%r394, %r393, %r392, %p68;
	st.shared.u32 	[%r297], %r394;
	add.s32 	%r395, %r373, %r288;
	setp.gt.u32 	%p69, %r395, 2130706432;
	add.s32 	%r396, %r395, -2130706433;
	selp.b32 	%r397, %r396, %r395, %p69;
	st.shared.u32 	[%r297+4], %r397;
	add.s32 	%r398, %r376, %r289;
	setp.gt.u32 	%p70, %r398, 2130706432;
	add.s32 	%r399, %r398, -2130706433;
	selp.b32 	%r400, %r399, %r398, %p70;
	st.shared.u32 	[%r297+8], %r400;
	add.s32 	%r401, %r379, %r290;
	setp.gt.u32 	%p71, %r401, 2130706432;
	add.s32 	%r402, %r401, -2130706433;
	selp.b32 	%r403, %r402, %r401, %p71;
	st.shared.u32 	[%r297+12], %r403;
	add.s32 	%r404, %r382, %r291;
	setp.gt.u32 	%p72, %r404, 2130706432;
	add.s32 	%r405, %r404, -2130706433;
	selp.b32 	%r406, %r405, %r404, %p72;
	st.shared.u32 	[%r297+16], %r406;
	add.s32 	%r407, %r385, %r292;
	setp.gt.u32 	%p73, %r407, 2130706432;
	add.s32 	%r408, %r407, -2130706433;
	selp.b32 	%r409, %r408, %r407, %p73;
	st.shared.u32 	[%r297+20], %r409;
	add.s32 	%r410, %r388, %r293;
	setp.gt.u32 	%p74, %r410, 2130706432;
	add.s32 	%r411, %r410, -2130706433;
	selp.b32 	%r412, %r411, %r410, %p74;
	st.shared.u32 	[%r297+24], %r412;
	add.s32 	%r413, %r391, %r294;
	setp.gt.u32 	%p75, %r413, 2130706432;
	add.s32 	%r414, %r413, -2130706433;
	selp.b32 	%r415, %r414, %r413, %p75;
	st.shared.u32 	[%r297+28], %r415;
	bar.sync 	0;
	add.s32 	%r568, %r568, 1;
	setp.ne.s32 	%p76, %r568, 0;
	@%p76 bra 	$L__BB4_18;
	ld.shared.u32 	%r416, [%r11];
	ld.shared.u32 	%r417, [%r11+4];
	ld.shared.u32 	%r418, [%r11+8];
	ld.shared.u32 	%r419, [%r11+12];
	ld.shared.u32 	%r420, [%r11+16];
	ld.shared.u32 	%r421, [%r11+20];
	ld.shared.u32 	%r422, [%r11+24];
	ld.shared.u32 	%r423, [%r11+28];
	st.global.u32 	[%rd8], %r416;
	st.global.u32 	[%rd8+4], %r417;
	st.global.u32 	[%rd8+8], %r418;
	st.global.u32 	[%rd8+12], %r419;
	st.global.u32 	[%rd8+16], %r420;
	st.global.u32 	[%rd8+20], %r421;
	st.global.u32 	[%rd8+24], %r422;
	st.global.u32 	[%rd8+28], %r423;
	ld.shared.u32 	%r424, [%r11+8192];
	ld.shared.u32 	%r425, [%r11+8196];
	ld.shared.u32 	%r426, [%r11+8200];
	ld.shared.u32 	%r427, [%r11+8204];
	ld.shared.u32 	%r428, [%r11+8208];
	ld.shared.u32 	%r429, [%r11+8212];
	ld.shared.u32 	%r430, [%r11+8216];
	ld.shared.u32 	%r431, [%r11+8220];
	st.global.u32 	[%rd9], %r424;
	st.global.u32 	[%rd9+4], %r425;
	st.global.u32 	[%rd9+8], %r426;
	st.global.u32 	[%rd9+12], %r427;
	st.global.u32 	[%rd9+16], %r428;
	st.global.u32 	[%rd9+20], %r429;
	st.global.u32 	[%rd9+24], %r430;
	st.global.u32 	[%rd9+28], %r431;
	setp.lt.u32 	%p77, %r18, 10;
	@%p77 bra 	$L__BB4_27;
	mov.u32 	%r433, %nctaid.x;
	mov.u32 	%r434, %nctaid.y;
	mul.lo.s32 	%r435, %r433, %r434;
	mov.u32 	%r436, %nctaid.z;
	mul.lo.s32 	%r437, %r435, %r436;
	mov.u32 	%r438, %ctaid.y;
	add.s32 	%r439, %r2, %r438;
	mov.u32 	%r440, %ctaid.z;
	neg.s32 	%r441, %r440;
	setp.eq.s32 	%p78, %r439, %r441;
	sub.s32 	%r442, -2147483647, %r437;
	selp.b32 	%r14, %r442, 1, %p78;
	mov.b32 	%r569, 9;
	add.s64 	%rd210, %rd4, 4;
$L__BB4_21:
	setp.ne.s64 	%p79, %rd4, 0;
	@%p79 bra 	$L__BB4_23;
	// begin inline asm
	trap;
	// end inline asm
$L__BB4_23:
	setp.ne.s32 	%p80, %r6, 0;
	barrier.sync 	0;
	@%p80 bra 	$L__BB4_26;
	// begin inline asm
	atom.add.release.gpu.u32 %r443,[%rd210],%r14;
	// end inline asm
$L__BB4_25:
	// begin inline asm
	ld.acquire.gpu.u32 %r445,[%rd210];
	// end inline asm
	xor.b32  	%r446, %r445, %r443;
	setp.gt.s32 	%p81, %r446, -1;
	@%p81 bra 	$L__BB4_25;
$L__BB4_26:
	ld.param.u64 	%rd304, [test_ntt_param_4];
	barrier.sync 	0;
	mov.b32 	%r447, 1;
	shl.b32 	%r448, %r447, %r569;
	rem.s32 	%r449, %r3, %r448;
	sub.s32 	%r450, %r3, %r449;
	add.s32 	%r451, %r450, %r3;
	mul.wide.s32 	%rd212, %r451, 32;
	add.s64 	%rd213, %rd1, %rd212;
	ld.global.u32 	%r452, [%rd213];
	ld.global.u32 	%r453, [%rd213+4];
	ld.global.u32 	%r454, [%rd213+8];
	ld.global.u32 	%r455, [%rd213+12];
	ld.global.u32 	%r456, [%rd213+16];
	ld.global.u32 	%r457, [%rd213+20];
	ld.global.u32 	%r458, [%rd213+24];
	ld.global.u32 	%r459, [%rd213+28];
	mul.wide.s32 	%rd214, %r448, 32;
	add.s64 	%rd215, %rd213, %rd214;
	ld.global.u32 	%r460, [%rd215];
	ld.global.u32 	%r461, [%rd215+4];
	ld.global.u32 	%r462, [%rd215+8];
	ld.global.u32 	%r463, [%rd215+12];
	ld.global.u32 	%r464, [%rd215+16];
	ld.global.u32 	%r465, [%rd215+20];
	ld.global.u32 	%r466, [%rd215+24];
	ld.global.u32 	%r467, [%rd215+28];
	mov.b32 	%r468, 2;
	shl.b32 	%r469, %r468, %r569;
	cvt.s64.s32 	%rd216, %r449;
	cvt.s64.s32 	%rd217, %r469;
	add.s64 	%rd218, %rd217, %rd216;
	cvta.to.global.u64 	%rd219, %rd304;
	shl.b64 	%rd220, %rd218, 2;
	add.s64 	%rd221, %rd219, %rd220;
	mul.wide.s32 	%rd222, %r448, 4;
	add.s64 	%rd223, %rd221, %rd222;
	ld.global.u32 	%r470, [%rd223+-4];
	ld.global.u32 	%r471, [%rd221+-4];
	mul.wide.u32 	%rd224, %r460, %r471;
	mul.lo.s64 	%rd225, %rd224, 2164260865;
	and.b64  	%rd226, %rd225, 4294967295;
	mul.lo.s64 	%rd227, %rd226, 2130706433;
	sub.s64 	%rd228, %rd224, %rd227;
	setp.lt.u64 	%p82, %rd224, %rd227;
	{ .reg .b32 tmp; mov.b64 {tmp, %r472}, %rd228; }
	selp.b32 	%r473, 2130706433, 0, %p82;
	add.s32 	%r474, %r473, %r472;
	mul.wide.u32 	%rd229, %r461, %r471;
	mul.lo.s64 	%rd230, %rd229, 2164260865;
	and.b64  	%rd231, %rd230, 4294967295;
	mul.lo.s64 	%rd232, %rd231, 2130706433;
	sub.s64 	%rd233, %rd229, %rd232;
	setp.lt.u64 	%p83, %rd229, %rd232;
	{ .reg .b32 tmp; mov.b64 {tmp, %r475}, %rd233; }
	selp.b32 	%r476, 2130706433, 0, %p83;
	add.s32 	%r477, %r476, %r475;
	mul.wide.u32 	%rd234, %r462, %r471;
	mul.lo.s64 	%rd235, %rd234, 2164260865;
	and.b64  	%rd236, %rd235, 4294967295;
	mul.lo.s64 	%rd237, %rd236, 2130706433;
	sub.s64 	%rd238, %rd234, %rd237;
	setp.lt.u64 	%p84, %rd234, %rd237;
	{ .reg .b32 tmp; mov.b64 {tmp, %r478}, %rd238; }
	selp.b32 	%r479, 2130706433, 0, %p84;
	add.s32 	%r480, %r479, %r478;
	mul.wide.u32 	%rd239, %r463, %r471;
	mul.lo.s64 	%rd240, %rd239, 2164260865;
	and.b64  	%rd241, %rd240, 4294967295;
	mul.lo.s64 	%rd242, %rd241, 2130706433;
	sub.s64 	%rd243, %rd239, %rd242;
	setp.lt.u64 	%p85, %rd239, %rd242;
	{ .reg .b32 tmp; mov.b64 {tmp, %r481}, %rd243; }
	selp.b32 	%r482, 2130706433, 0, %p85;
	add.s32 	%r483, %r482, %r481;
	mul.wide.u32 	%rd244, %r464, %r471;
	mul.lo.s64 	%rd245, %rd244, 2164260865;
	and.b64  	%rd246, %rd245, 4294967295;
	mul.lo.s64 	%rd247, %rd246, 2130706433;
	sub.s64 	%rd248, %rd244, %rd247;
	setp.lt.u64 	%p86, %rd244, %rd247;
	{ .reg .b32 tmp; mov.b64 {tmp, %r484}, %rd248; }
	selp.b32 	%r485, 2130706433, 0, %p86;
	add.s32 	%r486, %r485, %r484;
	mul.wide.u32 	%rd249, %r465, %r471;
	mul.lo.s64 	%rd250, %rd249, 2164260865;
	and.b64  	%rd251, %rd250, 4294967295;
	mul.lo.s64 	%rd252, %rd251, 2130706433;
	sub.s64 	%rd253, %rd249, %rd252;
	setp.lt.u64 	%p87, %rd249, %rd252;
	{ .reg .b32 tmp; mov.b64 {tmp, %r487}, %rd253; }
	selp.b32 	%r488, 2130706433, 0, %p87;
	add.s32 	%r489, %r488, %r487;
	mul.wide.u32 	%rd254, %r466, %r471;
	mul.lo.s64 	%rd255, %rd254, 2164260865;
	and.b64  	%rd256, %rd255, 4294967295;
	mul.lo.s64 	%rd257, %rd256, 2130706433;
	sub.s64 	%rd258, %rd254, %rd257;
	setp.lt.u64 	%p88, %rd254, %rd257;
	{ .reg .b32 tmp; mov.b64 {tmp, %r490}, %rd258; }
	selp.b32 	%r491, 2130706433, 0, %p88;
	add.s32 	%r492, %r491, %r490;
	mul.wide.u32 	%rd259, %r467, %r471;
	mul.lo.s64 	%rd260, %rd259, 2164260865;
	and.b64  	%rd261, %rd260, 4294967295;
	mul.lo.s64 	%rd262, %rd261, 2130706433;
	sub.s64 	%rd263, %rd259, %rd262;
	setp.lt.u64 	%p89, %rd259, %rd262;
	{ .reg .b32 tmp; mov.b64 {tmp, %r493}, %rd263; }
	selp.b32 	%r494, 2130706433, 0, %p89;
	add.s32 	%r495, %r494, %r493;
	add.s32 	%r496, %r474, %r452;
	setp.gt.u32 	%p90, %r496, 2130706432;
	add.s32 	%r497, %r496, -2130706433;
	selp.b32 	%r498, %r497, %r496, %p90;
	st.global.u32 	[%rd213], %r498;
	add.s32 	%r499, %r477, %r453;
	setp.gt.u32 	%p91, %r499, 2130706432;
	add.s32 	%r500, %r499, -2130706433;
	selp.b32 	%r501, %r500, %r499, %p91;
	st.global.u32 	[%rd213+4], %r501;
	add.s32 	%r502, %r480, %r454;
	setp.gt.u32 	%p92, %r502, 2130706432;
	add.s32 	%r503, %r502, -2130706433;
	selp.b32 	%r504, %r503, %r502, %p92;
	st.global.u32 	[%rd213+8], %r504;
	add.s32 	%r505, %r483, %r455;
	setp.gt.u32 	%p93, %r505, 2130706432;
	add.s32 	%r506, %r505, -2130706433;
	selp.b32 	%r507, %r506, %r505, %p93;
	st.global.u32 	[%rd213+12], %r507;
	add.s32 	%r508, %r486, %r456;
	setp.gt.u32 	%p94, %r508, 2130706432;
	add.s32 	%r509, %r508, -2130706433;
	selp.b32 	%r510, %r509, %r508, %p94;
	st.global.u32 	[%rd213+16], %r510;
	add.s32 	%r511, %r489, %r457;
	setp.gt.u32 	%p95, %r511, 2130706432;
	add.s32 	%r512, %r511, -2130706433;
	selp.b32 	%r513, %r512, %r511, %p95;
	st.global.u32 	[%rd213+20], %r513;
	add.s32 	%r514, %r492, %r458;
	setp.gt.u32 	%p96, %r514, 2130706432;
	add.s32 	%r515, %r514, -2130706433;
	selp.b32 	%r516, %r515, %r514, %p96;
	st.global.u32 	[%rd213+24], %r516;
	add.s32 	%r517, %r495, %r459;
	setp.gt.u32 	%p97, %r517, 2130706432;
	add.s32 	%r518, %r517, -2130706433;
	selp.b32 	%r519, %r518, %r517, %p97;
	st.global.u32 	[%rd213+28], %r519;
	mul.wide.u32 	%rd264, %r460, %r470;
	mul.lo.s64 	%rd265, %rd264, 2164260865;
	and.b64  	%rd266, %rd265, 4294967295;
	mul.lo.s64 	%rd267, %rd266, 2130706433;
	sub.s64 	%rd268, %rd264, %rd267;
	setp.lt.u64 	%p98, %rd264, %rd267;
	{ .reg .b32 tmp; mov.b64 {tmp, %r520}, %rd268; }
	selp.b32 	%r521, 2130706433, 0, %p98;
	add.s32 	%r522, %r521, %r520;
	mul.wide.u32 	%rd269, %r461, %r470;
	mul.lo.s64 	%rd270, %rd269, 2164260865;
	and.b64  	%rd271, %rd270, 4294967295;
	mul.lo.s64 	%rd272, %rd271, 2130706433;
	sub.s64 	%rd273, %rd269, %rd272;
	setp.lt.u64 	%p99, %rd269, %rd272;
	{ .reg .b32 tmp; mov.b64 {tmp, %r523}, %rd273; }
	selp.b32 	%r524, 2130706433, 0, %p99;
	add.s32 	%r525, %r524, %r523;
	mul.wide.u32 	%rd274, %r462, %r470;
	mul.lo.s64 	%rd275, %rd274, 2164260865;
	and.b64  	%rd276, %rd275, 4294967295;
	mul.lo.s64 	%rd277, %rd276, 2130706433;
	sub.s64 	%rd278, %rd274, %rd277;
	setp.lt.u64 	%p100, %rd274, %rd277;
	{ .reg .b32 tmp; mov.b64 {tmp, %r526}, %rd278; }
	selp.b32 	%r527, 2130706433, 0, %p100;
	add.s32 	%r528, %r527, %r526;
	mul.wide.u32 	%rd279, %r463, %r470;
	mul.lo.s64 	%rd280, %rd279, 2164260865;
	and.b64  	%rd281, %rd280, 4294967295;
	mul.lo.s64 	%rd282, %rd281, 2130706433;
	sub.s64 	%rd283, %rd279, %rd282;
	setp.lt.u64 	%p101, %rd279, %rd282;
	{ .reg .b32 tmp; mov.b64 {tmp, %r529}, %rd283; }
	selp.b32 	%r530, 2130706433, 0, %p101;
	add.s32 	%r531, %r530, %r529;
	mul.wide.u32 	%rd284, %r464, %r470;
	mul.lo.s64 	%rd285, %rd284, 2164260865;
	and.b64  	%rd286, %rd285, 4294967295;
	mul.lo.s64 	%rd287, %rd286, 2130706433;
	sub.s64 	%rd288, %rd284, %rd287;
	setp.lt.u64 	%p102, %rd284, %rd287;
	{ .reg .b32 tmp; mov.b64 {tmp, %r532}, %rd288; }
	selp.b32 	%r533, 2130706433, 0, %p102;
	add.s32 	%r534, %r533, %r532;
	mul.wide.u32 	%rd289, %r465, %r470;
	mul.lo.s64 	%rd290, %rd289, 2164260865;
	and.b64  	%rd291, %rd290, 4294967295;
	mul.lo.s64 	%rd292, %rd291, 2130706433;
	sub.s64 	%rd293, %rd289, %rd292;
	setp.lt.u64 	%p103, %rd289, %rd292;
	{ .reg .b32 tmp; mov.b64 {tmp, %r535}, %rd293; }
	selp.b32 	%r536, 2130706433, 0, %p103;
	add.s32 	%r537, %r536, %r535;
	mul.wide.u32 	%rd294, %r466, %r470;
	mul.lo.s64 	%rd295, %rd294, 2164260865;
	and.b64  	%rd296, %rd295, 4294967295;
	mul.lo.s64 	%rd297, %rd296, 2130706433;
	sub.s64 	%rd298, %rd294, %rd297;
	setp.lt.u64 	%p104, %rd294, %rd297;
	{ .reg .b32 tmp; mov.b64 {tmp, %r538}, %rd298; }
	selp.b32 	%r539, 2130706433, 0, %p104;
	add.s32 	%r540, %r539, %r538;
	mul.wide.u32 	%rd299, %r467, %r470;
	mul.lo.s64 	%rd300, %rd299, 2164260865;
	and.b64  	%rd301, %rd300, 4294967295;
	mul.lo.s64 	%rd302, %rd301, 2130706433;
	sub.s64 	%rd303, %rd299, %rd302;
	setp.lt.u64 	%p105, %rd299, %rd302;
	{ .reg .b32 tmp; mov.b64 {tmp, %r541}, %rd303; }
	selp.b32 	%r542, 2130706433, 0, %p105;
	add.s32 	%r543, %r542, %r541;
	add.s32 	%r544, %r522, %r452;
	setp.gt.u32 	%p106, %r544, 2130706432;
	add.s32 	%r545, %r544, -2130706433;
	selp.b32 	%r546, %r545, %r544, %p106;
	st.global.u32 	[%rd215], %r546;
	add.s32 	%r547, %r525, %r453;
	setp.gt.u32 	%p107, %r547, 2130706432;
	add.s32 	%r548, %r547, -2130706433;
	selp.b32 	%r549, %r548, %r547, %p107;
	st.global.u32 	[%rd215+4], %r549;
	add.s32 	%r550, %r528, %r454;
	setp.gt.u32 	%p108, %r550, 2130706432;
	add.s32 	%r551, %r550, -2130706433;
	selp.b32 	%r552, %r551, %r550, %p108;
	st.global.u32 	[%rd215+8], %r552;
	add.s32 	%r553, %r531, %r455;
	setp.gt.u32 	%p109, %r553, 2130706432;
	add.s32 	%r554, %r553, -2130706433;
	selp.b32 	%r555, %r554, %r553, %p109;
	st.global.u32 	[%rd215+12], %r555;
	add.s32 	%r556, %r534, %r456;
	setp.gt.u32 	%p110, %r556, 2130706432;
	add.s32 	%r557, %r556, -2130706433;
	selp.b32 	%r558, %r557, %r556, %p110;
	st.global.u32 	[%rd215+16], %r558;
	add.s32 	%r559, %r537, %r457;
	setp.gt.u32 	%p111, %r559, 2130706432;
	add.s32 	%r560, %r559, -2130706433;
	selp.b32 	%r561, %r560, %r559, %p111;
	st.global.u32 	[%rd215+20], %r561;
	add.s32 	%r562, %r540, %r458;
	setp.gt.u32 	%p112, %r562, 2130706432;
	add.s32 	%r563, %r562, -2130706433;
	selp.b32 	%r564, %r563, %r562, %p112;
	st.global.u32 	[%rd215+24], %r564;
	add.s32 	%r565, %r543, %r459;
	setp.gt.u32 	%p113, %r565, 2130706432;
	add.s32 	%r566, %r565, -2130706433;
	selp.b32 	%r567, %r566, %r565, %p113;
	st.global.u32 	[%rd215+28], %r567;
	add.s32 	%r569, %r569, 1;
	setp.ne.s32 	%p114, %r569, %r18;
	@%p114 bra 	$L__BB4_21;
$L__BB4_27:
	ret;

}
	// .globl	test_batch_reverse_bit_order
.visible .entry test_batch_reverse_bit_order(
	.param .u64 .ptr .align 1 test_batch_reverse_bit_order_param_0,
	.param .u32 test_batch_reverse_bit_order_param_1,
	.param .u32 test_batch_reverse_bit_order_param_2
)
{
	.reg .pred 	%p<3>;
	.reg .b32 	%r<88>;
	.reg .b64 	%rd<15>;

	ld.param.u64 	%rd3, [test_batch_reverse_bit_order_param_0];
	ld.param.u32 	%r1, [test_batch_reverse_bit_order_param_1];
	cvta.to.global.u64 	%rd4, %rd3;
	mov.u32 	%r3, %ctaid.x;
	mov.u32 	%r4, %ntid.x;
	mov.u32 	%r5, %tid.x;
	mad.lo.s32 	%r6, %r3, %r4, %r5;
	mov.b32 	%r7, 1;
	shl.b32 	%r8, %r7, %r1;
	rem.s32 	%r9, %r6, %r8;
	sub.s32 	%r10, %r6, %r9;
	mul.wide.s32 	%rd5, %r10, 32;
	add.s64 	%rd1, %rd4, %rd5;
	mov.b32 	%r11, -1;
	shl.b32 	%r12, %r11, %r1;
	not.b32 	%r13, %r12;
	and.b32  	%r14, %r6, %r13;
	brev.b32 	%r15, %r14;
	sub.s32 	%r16, 32, %r1;
	shr.u32 	%r17, %r15, %r16;
	setp.ge.s32 	%p1, %r14, %r17;
	@%p1 bra 	$L__BB5_2;
	ld.param.u32 	%r84, [test_batch_reverse_bit_order_param_1];
	mov.b32 	%r22, -1;
	shl.b32 	%r23, %r22, %r84;
	not.b32 	%r24, %r23;
	and.b32  	%r25, %r6, %r24;
	mul.wide.u32 	%rd6, %r25, 32;
	add.s64 	%rd7, %rd1, %rd6;
	ld.global.u32 	%r26, [%rd7];
	ld.global.u32 	%r27, [%rd7+4];
	ld.global.u32 	%r28, [%rd7+8];
	ld.global.u32 	%r29, [%rd7+12];
	ld.global.u32 	%r30, [%rd7+16];
	ld.global.u32 	%r31, [%rd7+20];
	ld.global.u32 	%r32, [%rd7+24];
	ld.global.u32 	%r33, [%rd7+28];
	brev.b32 	%r34, %r25;
	sub.s32 	%r35, 32, %r84;
	shr.u32 	%r36, %r34, %r35;
	mul.wide.u32 	%rd8, %r36, 32;
	add.s64 	%rd9, %rd1, %rd8;
	ld.global.u32 	%r37, [%rd9];
	ld.global.u32 	%r38, [%rd9+4];
	ld.global.u32 	%r39, [%rd9+8];
	ld.global.u32 	%r40, [%rd9+12];
	ld.global.u32 	%r41, [%rd9+16];
	ld.global.u32 	%r42, [%rd9+20];
	ld.global.u32 	%r43, [%rd9+24];
	ld.global.u32 	%r44, [%rd9+28];
	st.global.u32 	[%rd7], %r37;
	st.global.u32 	[%rd7+4], %r38;
	st.global.u32 	[%rd7+8], %r39;
	st.global.u32 	[%rd7+12], %r40;
	st.global.u32 	[%rd7+16], %r41;
	st.global.u32 	[%rd7+20], %r42;
	st.global.u32 	[%rd7+24], %r43;
	st.global.u32 	[%rd7+28], %r44;
	st.global.u32 	[%rd9], %r26;
	st.global.u32 	[%rd9+4], %r27;
	st.global.u32 	[%rd9+8], %r28;
	st.global.u32 	[%rd9+12], %r29;
	st.global.u32 	[%rd9+16], %r30;
	st.global.u32 	[%rd9+20], %r31;
	st.global.u32 	[%rd9+24], %r32;
	st.global.u32 	[%rd9+28], %r33;
$L__BB5_2:
	ld.param.u32 	%r87, [test_batch_reverse_bit_order_param_2];
	ld.param.u32 	%r85, [test_batch_reverse_bit_order_param_1];
	mov.b32 	%r49, -1;
	shl.b32 	%r50, %r49, %r85;
	not.b32 	%r51, %r50;
	and.b32  	%r52, %r6, %r51;
	brev.b32 	%r53, %r52;
	sub.s32 	%r54, 32, %r85;
	shr.u32 	%r55, %r53, %r54;
	setp.ge.s32 	%p2, %r52, %r55;
	shr.u32 	%r56, %r87, 1;
	mul.wide.u32 	%rd10, %r56, 32;
	add.s64 	%rd2, %rd1, %rd10;
	@%p2 bra 	$L__BB5_4;
	ld.param.u32 	%r86, [test_batch_reverse_bit_order_param_1];
	mov.b32 	%r61, -1;
	shl.b32 	%r62, %r61, %r86;
	not.b32 	%r63, %r62;
	and.b32  	%r64, %r6, %r63;
	mul.wide.u32 	%rd11, %r64, 32;
	add.s64 	%rd12, %rd2, %rd11;
	ld.global.u32 	%r65, [%rd12];
	ld.global.u32 	%r66, [%rd12+4];
	ld.global.u32 	%r67, [%rd12+8];
	ld.global.u32 	%r68, [%rd12+12];
	ld.global.u32 	%r69, [%rd12+16];
	ld.global.u32 	%r70, [%rd12+20];
	ld.global.u32 	%r71, [%rd12+24];
	ld.global.u32 	%r72, [%rd12+28];
	brev.b32 	%r73, %r64;
	sub.s32 	%r74, 32, %r86;
	shr.u32 	%r75, %r73, %r74;
	mul.wide.u32 	%rd13, %r75, 32;
	add.s64 	%rd14, %rd2, %rd13;
	ld.global.u32 	%r76, [%rd14];
	ld.global.u32 	%r77, [%rd14+4];
	ld.global.u32 	%r78, [%rd14+8];
	ld.global.u32 	%r79, [%rd14+12];
	ld.global.u32 	%r80, [%rd14+16];
	ld.global.u32 	%r81, [%rd14+20];
	ld.global.u32 	%r82, [%rd14+24];
	ld.global.u32 	%r83, [%rd14+28];
	st.global.u32 	[%rd12], %r76;
	st.global.u32 	[%rd12+4], %r77;
	st.global.u32 	[%rd12+8], %r78;
	st.global.u32 	[%rd12+12], %r79;
	st.global.u32 	[%rd12+16], %r80;
	st.global.u32 	[%rd12+20], %r81;
	st.global.u32 	[%rd12+24], %r82;
	st.global.u32 	[%rd12+28], %r83;
	st.global.u32 	[%rd14], %r65;
	st.global.u32 	[%rd14+4], %r66;
	st.global.u32 	[%rd14+8], %r67;
	st.global.u32 	[%rd14+12], %r68;
	st.global.u32 	[%rd14+16], %r69;
	st.global.u32 	[%rd14+20], %r70;
	st.global.u32 	[%rd14+24], %r71;
	st.global.u32 	[%rd14+28], %r72;
$L__BB5_4:
	ret;

}


// ===== COMPILED SASS (sm_100) =====

	.target	sm_100

	.elftype	@"ET_EXEC"


//--------------------- .note.nv.tkinfo           --------------------------
	.section	.note.nv.tkinfo,"",@"SHT_NOTE"
	.sectionflags	@"SHF_NOTE_NV_TKINFO"
	.tkinfo
        /*0018*/ 	.word	0x00000002
        /*0030*/ 	.string	""
        /*0030*/ 	.string	"ptxas"
        /*0030*/ 	.string	"Cuda compilation tools, release 13.0, V13.0.88"
        /*0030*/ 	.string	"Build cuda_13.0.r13.0/compiler.36424714_0"
        /*0030*/ 	.string	"-arch sm_100 -m 64 "



//--------------------- .note.nv.cuinfo           --------------------------
	.section	.note.nv.cuinfo,"",@"SHT_NOTE"
	.sectionflags	@"SHF_NOTE_NV_CUINFO"
        /*0018*/ 	.short	0x0002
        /*001a*/ 	.short	0x0064
        /*001c*/ 	.short	0x0082
	.zero		2


//--------------------- .nv.info                  --------------------------
	.section	.nv.info,"",@"SHT_CUDA_INFO"
	.align	4


	//----- nvinfo : EIATTR_REGCOUNT
	.align		4
        /*0000*/ 	.byte	0x04, 0x2f
        /*0002*/ 	.short	(.L_1 - .L_0)
	.align		4
.L_0:
        /*0004*/ 	.word	index@(test_add)
        /*0008*/ 	.word	0x00000010


	//----- nvinfo : EIATTR_FRAME_SIZE
	.align		4
.L_1:
        /*000c*/ 	.byte	0x04, 0x11
        /*000e*/ 	.short	(.L_3 - .L_2)
	.align		4
.L_2:
        /*0010*/ 	.word	index@(test_add)
        /*0014*/ 	.word	0x00000000


	//----- nvinfo : EIATTR_REGCOUNT
	.align		4
.L_3:
        /*0018*/ 	.byte	0x04, 0x2f
        /*001a*/ 	.short	(.L_5 - .L_4)
	.align		4
.L_4:
        /*001c*/ 	.word	index@(test_sub)
        /*0020*/ 	.word	0x00000010


	//----- nvinfo : EIATTR_FRAME_SIZE
	.align		4
.L_5:
        /*0024*/ 	.byte	0x04, 0x11
        /*0026*/ 	.short	(.L_7 - .L_6)
	.align		4
.L_6:
        /*0028*/ 	.word	index@(test_sub)
        /*002c*/ 	.word	0x00000000


	//----- nvinfo : EIATTR_REGCOUNT
	.align		4
.L_7:
        /*0030*/ 	.byte	0x04, 0x2f
        /*0032*/ 	.short	(.L_9 - .L_8)
	.align		4
.L_8:
        /*0034*/ 	.word	index@(test_mul)
        /*0038*/ 	.word	0x0000001a


	//----- nvinfo : EIATTR_FRAME_SIZE
	.align		4
.L_9:
        /*003c*/ 	.byte	0x04, 0x11
        /*003e*/ 	.short	(.L_11 - .L_10)
	.align		4
.L_10:
        /*0040*/ 	.word	index@(test_mul)
        /*0044*/ 	.word	0x00000000


	//----- nvinfo : EIATTR_REGCOUNT
	.align		4
.L_11:
        /*0048*/ 	.byte	0x04, 0x2f
        /*004a*/ 	.short	(.L_13 - .L_12)
	.align		4
.L_12:
        /*004c*/ 	.word	index@(test_ntt_at_block_level)
        /*0050*/ 	.word	0x00000020


	//----- nvinfo : EIATTR_FRAME_SIZE
	.align		4
.L_13:
        /*0054*/ 	.byte	0x04, 0x11
        /*0056*/ 	.short	(.L_15 - .L_14)
	.align		4
.L_14:
        /*0058*/ 	.word	index@(test_ntt_at_block_level)
        /*005c*/ 	.word	0x00000000


	//----- nvinfo : EIATTR_REGCOUNT
	.align		4
.L_15:
        /*0060*/ 	.byte	0x04, 0x2f
        /*0062*/ 	.short	(.L_17 - .L_16)
	.align		4
.L_16:
        /*0064*/ 	.word	index@(test_ntt)
        /*0068*/ 	.word	0x00000028


	//----- nvinfo : EIATTR_FRAME_SIZE
	.align		4
.L_17:
        /*006c*/ 	.byte	0x04, 0x11
        /*006e*/ 	.short	(.L_19 - .L_18)
	.align		4
.L_18:
        /*0070*/ 	.word	index@(test_ntt)
        /*0074*/ 	.word	0x00000000


	//----- nvinfo : EIATTR_REGCOUNT
	.align		4
.L_19:
        /*0078*/ 	.byte	0x04, 0x2f
        /*007a*/ 	.short	(.L_21 - .L_20)
	.align		4
.L_20:
        /*007c*/ 	.word	index@(test_batch_reverse_bit_order)
        /*0080*/ 	.word	0x00000020


	//----- nvinfo : EIATTR_FRAME_SIZE
	.align		4
.L_21:
        /*0084*/ 	.byte	0x04, 0x11
        /*0086*/ 	.short	(.L_23 - .L_22)
	.align		4
.L_22:
        /*0088*/ 	.word	index@(test_batch_reverse_bit_order)
        /*008c*/ 	.word	0x00000000


	//----- nvinfo : EIATTR_MIN_STACK_SIZE
	.align		4
.L_23:
        /*0090*/ 	.byte	0x04, 0x12
        /*0092*/ 	.short	(.L_25 - .L_24)
	.align		4
.L_24:
        /*0094*/ 	.word	index@(test_batch_reverse_bit_order)
        /*0098*/ 	.word	0x00000000


	//----- nvinfo : EIATTR_MIN_STACK_SIZE
	.align		4
.L_25:
        /*009c*/ 	.byte	0x04, 0x12
        /*009e*/ 	.short	(.L_27 - .L_26)
	.align		4
.L_26:
        /*00a0*/ 	.word	index@(test_ntt)
        /*00a4*/ 	.word	0x00000000


	//----- nvinfo : EIATTR_MIN_STACK_SIZE
	.align		4
.L_27:
        /*00a8*/ 	.byte	0x04, 0x12
        /*00aa*/ 	.short	(.L_29 - .L_28)
	.align		4
.L_28:
        /*00ac*/ 	.word	index@(test_ntt_at_block_level)
        /*00b0*/ 	.word	0x00000000


	//----- nvinfo : EIATTR_MIN_STACK_SIZE
	.align		4
.L_29:
        /*00b4*/ 	.byte	0x04, 0x12
        /*00b6*/ 	.short	(.L_31 - .L_30)
	.align		4
.L_30:
        /*00b8*/ 	.word	index@(test_mul)
        /*00bc*/ 	.word	0x00000000


	//----- nvinfo : EIATTR_MIN_STACK_SIZE
	.align		4
.L_31:
        /*00c0*/ 	.byte	0x04, 0x12
        /*00c2*/ 	.short	(.L_33 - .L_32)
	.align		4
.L_32:
        /*00c4*/ 	.word	index@(test_sub)
        /*00c8*/ 	.word	0x00000000


	//----- nvinfo : EIATTR_MIN_STACK_SIZE
	.align		4
.L_33:
        /*00cc*/ 	.byte	0x04, 0x12
        /*00ce*/ 	.short	(.L_35 - .L_34)
	.align		4
.L_34:
        /*00d0*/ 	.word	index@(test_add)
        /*00d4*/ 	.word	0x00000000
.L_35:


//--------------------- .nv.compat                --------------------------
	.section	.nv.compat,"",@"SHT_CUDA_COMPAT_INFO"
	.align	4
        /*0000*/ 	.byte	0x02, 0x09, 0x00, 0x00, 0x02, 0x02, 0x01, 0x00, 0x02, 0x05, 0x05, 0x00, 0x03, 0x07, 0x01, 0x01
        /*0010*/ 	.byte	0x02, 0x03, 0x00, 0x00, 0x02, 0x06, 0x01, 0x00, 0x04, 0x0b, 0x08, 0x00, 0x09, 0x00, 0x00, 0x00
        /*0020*/ 	.byte	0x00, 0x00, 0x00, 0x00


//--------------------- .nv.info.test_batch_reverse_bit_order --------------------------
	.section	.nv.info.test_batch_reverse_bit_order,"",@"SHT_CUDA_INFO"
	.sectionflags	@""
	.align	4


	//----- nvinfo : EIATTR_CUDA_API_VERSION
	.align		4
        /*0000*/ 	.byte	0x04, 0x37
        /*0002*/ 	.short	(.L_37 - .L_36)
.L_36:
        /*0004*/ 	.word	0x00000082


	//----- nvinfo : EIATTR_KPARAM_INFO
	.align		4
.L_37:
        /*0008*/ 	.byte	0x04, 0x17
        /*000a*/ 	.short	(.L_39 - .L_38)
.L_38:
        /*000c*/ 	.word	0x00000000
        /*0010*/ 	.short	0x0002
        /*0012*/ 	.short	0x000c
        /*0014*/ 	.byte	0x00, 0xf0, 0x11, 0x00


	//----- nvinfo : EIATTR_KPARAM_INFO
	.align		4
.L_39:
        /*0018*/ 	.byte	0x04, 0x17
        /*001a*/ 	.short	(.L_41 - .L_40)
.L_40:
        /*001c*/ 	.word	0x00000000
        /*0020*/ 	.short	0x0001
        /*0022*/ 	.short	0x0008
        /*0024*/ 	.byte	0x00, 0xf0, 0x11, 0x00


	//----- nvinfo : EIATTR_KPARAM_INFO
	.align		4
.L_41:
        /*0028*/ 	.byte	0x04, 0x17
        /*002a*/ 	.short	(.L_43 - .L_42)
.L_42:
        /*002c*/ 	.word	0x00000000
        /*0030*/ 	.short	0x0000
        /*0032*/ 	.short	0x0000
        /*0034*/ 	.byte	0x00, 0xf5, 0x21, 0x00


	//----- nvinfo : EIATTR_SPARSE_MMA_MASK
	.align		4
.L_43:
        /*0038*/ 	.byte	0x03, 0x50
        /*003a*/ 	.short	0x0000


	//----- nvinfo : EIATTR_MAXREG_COUNT
	.align		4
        /*003c*/ 	.byte	0x03, 0x1b
        /*003e*/ 	.short	0x00ff


	//----- nvinfo : EIATTR_MERCURY_ISA_VERSION
	.align		4
        /*0040*/ 	.byte	0x03, 0x5f
        /*0042*/ 	.short	0x0101


	//----- nvinfo : EIATTR_VRC_CTA_INIT_COUNT
	.align		4
        /*0044*/ 	.byte	0x02, 0x4a
	.zero		1
	.zero		1


	//----- nvinfo : EIATTR_EXIT_INSTR_OFFSETS
	.align		4
        /*0048*/ 	.byte	0x04, 0x1c
        /*004a*/ 	.short	(.L_45 - .L_44)


	//   ....[0]....
.L_44:
        /*004c*/ 	.word	0x00000520


	//   ....[1]....
        /*0050*/ 	.word	0x00000750


	//----- nvinfo : EIATTR_CRS_STACK_SIZE
	.align		4
.L_45:
        /*0054*/ 	.byte	0x04, 0x1e
        /*0056*/ 	.short	(.L_47 - .L_46)
.L_46:
        /*0058*/ 	.word	0x00000000


	//----- nvinfo : EIATTR_CBANK_PARAM_SIZE
	.align		4
.L_47:
        /*005c*/ 	.byte	0x03, 0x19
        /*005e*/ 	.short	0x0010


	//----- nvinfo : EIATTR_PARAM_CBANK
	.align		4
        /*0060*/ 	.byte	0x04, 0x0a
        /*0062*/ 	.short	(.L_49 - .L_48)
	.align		4
.L_48:
        /*0064*/ 	.word	index@(.nv.constant0.test_batch_reverse_bit_order)
        /*0068*/ 	.short	0x0380
        /*006a*/ 	.short	0x0010


	//----- nvinfo : EIATTR_SW_WAR
	.align		4
.L_49:
        /*006c*/ 	.byte	0x04, 0x36
        /*006e*/ 	.short	(.L_51 - .L_50)
.L_50:
        /*0070*/ 	.word	0x00000008
.L_51:


//--------------------- .nv.info.test_ntt         --------------------------
	.section	.nv.info.test_ntt,"",@"SHT_CUDA_INFO"
	.sectionflags	@""
	.align	4


	//----- nvinfo : EIATTR_CUDA_API_VERSION
	.align		4
        /*0000*/ 	.byte	0x04, 0x37
        /*0002*/ 	.short	(.L_53 - .L_52)
.L_52:
        /*0004*/ 	.word	0x00000082


	//----- nvinfo : EIATTR_KPARAM_INFO
	.align		4
.L_53:
        /*0008*/ 	.byte	0x04, 0x17
        /*000a*/ 	.short	(.L_55 - .L_54)
.L_54:
        /*000c*/ 	.word	0x00000000
        /*0010*/ 	.short	0x0004
        /*0012*/ 	.short	0x0018
        /*0014*/ 	.byte	0x00, 0xf5, 0x21, 0x00


	//----- nvinfo : EIATTR_KPARAM_INFO
	.align		4
.L_55:
        /*0018*/ 	.byte	0x04, 0x17
        /*001a*/ 	.short	(.L_57 - .L_56)
.L_56:
        /*001c*/ 	.word	0x00000000
        /*0020*/ 	.short	0x0003
        /*0022*/ 	.short	0x0014
        /*0024*/ 	.byte	0x00, 0xf0, 0x11, 0x00


	//----- nvinfo : EIATTR_KPARAM_INFO
	.align		4
.L_57:
        /*0028*/ 	.byte	0x04, 0x17
        /*002a*/ 	.short	(.L_59 - .L_58)
.L_58:
        /*002c*/ 	.word	0x00000000
        /*0030*/ 	.short	0x0002
        /*0032*/ 	.short	0x0010
        /*0034*/ 	.byte	0x00, 0xf0, 0x11, 0x00


	//----- nvinfo : EIATTR_KPARAM_INFO
	.align		4
.L_59:
        /*0038*/ 	.byte	0x04, 0x17
        /*003a*/ 	.short	(.L_61 - .L_60)
.L_60:
        /*003c*/ 	.word	0x00000000
        /*0040*/ 	.short	0x0001
        /*0042*/ 	.short	0x0008
        /*0044*/ 	.byte	0x00, 0xf5, 0x21, 0x00


	//----- nvinfo : EIATTR_KPARAM_INFO
	.align		4
.L_61:
        /*0048*/ 	.byte	0x04, 0x17
        /*004a*/ 	.short	(.L_63 - .L_62)
.L_62:
        /*004c*/ 	.word	0x00000000
        /*0050*/ 	.short	0x0000
        /*0052*/ 	.short	0x0000
        /*0054*/ 	.byte	0x00, 0xf5, 0x21, 0x00


	//----- nvinfo : EIATTR_SPARSE_MMA_MASK
	.align		4
.L_63:
        /*0058*/ 	.byte	0x03, 0x50
        /*005a*/ 	.short	0x0000


	//----- nvinfo : EIATTR_MAXREG_COUNT
	.align		4
        /*005c*/ 	.byte	0x03, 0x1b
        /*005e*/ 	.short	0x00ff


	//----- nvinfo : EIATTR_NUM_BARRIERS
	.align		4
        /*0060*/ 	.byte	0x02, 0x4c
        /*0062*/ 	.byte	0x01
	.zero		1


	//----- nvinfo : EIATTR_MERCURY_ISA_VERSION
	.align		4
        /*0064*/ 	.byte	0x03, 0x5f
        /*0066*/ 	.short	0x0101


	//----- nvinfo : EIATTR_INT_WARP_WIDE_INSTR_OFFSETS
	.align		4
        /*0068*/ 	.byte	0x04, 0x31
        /*006a*/ 	.short	(.L_65 - .L_64)


	//   ....[0]....
.L_64:
        /*006c*/ 	.word	0x000015a0


	//   ....[1]....
        /*0070*/ 	.word	0x000016e0


	//   ....[2]....
        /*0074*/ 	.word	0x00001e30


	//   ....[3]....
        /*0078*/ 	.word	0x00001f70


	//   ....[4]....
        /*007c*/ 	.word	0x00003970


	//   ....[5]....
        /*0080*/ 	.word	0x00003a30


	//----- nvinfo : EIATTR_COOP_GROUP_MASK_REGIDS
	.align		4
.L_65:
        /*0084*/ 	.byte	0x04, 0x29
        /*0086*/ 	.short	(.L_67 - .L_66)


	//   ....[0]....
.L_66:
        /*0088*/ 	.word	0xffffffff


	//   ....[1]....
        /*008c*/ 	.word	0xffffffff


	//   ....[2]....
        /*0090*/ 	.word	0xffffffff


	//   ....[3]....
        /*0094*/ 	.word	0xffffffff


	//   ....[4]....
        /*0098*/ 	.word	0xffffffff


	//   ....[5]....
        /*009c*/ 	.word	0xffffffff


	//   ....[6]....
        /*00a0*/ 	.word	0x05000006


	//   ....[7]....
        /*00a4*/ 	.word	0x05000006


	//   ....[8]....
        /*00a8*/ 	.word	0x05000006


	//   ....[9]....
        /*00ac*/ 	.word	0x05000006


	//   ....[10]....
        /*00b0*/ 	.word	0x05000006


	//----- nvinfo : EIATTR_COOP_GROUP_INSTR_OFFSETS
	.align		4
.L_67:
        /*00b4*/ 	.byte	0x04, 0x28
        /*00b6*/ 	.short	(.L_69 - .L_68)


	//   ....[0]....
.L_68:
        /*00b8*/ 	.word	0x00001500


	//   ....[1]....
        /*00bc*/ 	.word	0x00001790


	//   ....[2]....
        /*00c0*/ 	.word	0x00001da0


	//   ....[3]....
        /*00c4*/ 	.word	0x00002020


	//   ....[4]....
        /*00c8*/ 	.word	0x00003930


	//   ....[5]....
        /*00cc*/ 	.word	0x00003ae0


	//   ....[6]....
        /*00d0*/ 	.word	0x00004d50


	//   ....[7]....
        /*00d4*/ 	.word	0x00004e10


	//   ....[8]....
        /*00d8*/ 	.word	0x00004ed0


	//   ....[9]....
        /*00dc*/ 	.word	0x00004f90


	//   ....[10]....
        /*00e0*/ 	.word	0x00005050


	//----- nvinfo : EIATTR_VRC_CTA_INIT_COUNT
	.align		4
.L_69:
        /*00e4*/ 	.byte	0x02, 0x4a
	.zero		1
	.zero		1


	//----- nvinfo : EIATTR_EXIT_INSTR_OFFSETS
	.align		4
        /*00e8*/ 	.byte	0x04, 0x1c
        /*00ea*/ 	.short	(.L_71 - .L_70)


	//   ....[0]....
.L_70:
        /*00ec*/ 	.word	0x00003780


	//   ....[1]....
        /*00f0*/ 	.word	0x00004cc0


	//----- nvinfo : EIATTR_CRS_STACK_SIZE
	.align		4
.L_71:
        /*00f4*/ 	.byte	0x04, 0x1e
        /*00f6*/ 	.short	(.L_73 - .L_72)
.L_72:
        /*00f8*/ 	.word	0x00000000


	//----- nvinfo : EIATTR_CBANK_PARAM_SIZE
	.align		4
.L_73:
        /*00fc*/ 	.byte	0x03, 0x19
        /*00fe*/ 	.short	0x0020


	//----- nvinfo : EIATTR_PARAM_CBANK
	.align		4
        /*0100*/ 	.byte	0x04, 0x0a
        /*0102*/ 	.short	(.L_75 - .L_74)
	.align		4
.L_74:
        /*0104*/ 	.word	index@(.nv.constant0.test_ntt)
        /*0108*/ 	.short	0x0380
        /*010a*/ 	.short	0x0020


	//----- nvinfo : EIATTR_SW_WAR
	.align		4
.L_75:
        /*010c*/ 	.byte	0x04, 0x36
        /*010e*/ 	.short	(.L_77 - .L_76)
.L_76:
        /*0110*/ 	.word	0x00000008
.L_77:


//--------------------- .nv.info.test_ntt_at_block_level --------------------------
	.section	.nv.info.test_ntt_at_block_level,"",@"SHT_CUDA_INFO"
	.sectionflags	@""
	.align	4


	//----- nvinfo : EIATTR_CUDA_API_VERSION
	.align		4
        /*0000*/ 	.byte	0x04, 0x37
        /*0002*/ 	.short	(.L_79 - .L_78)
.L_78:
        /*0004*/ 	.word	0x00000082


	//----- nvinfo : EIATTR_KPARAM_INFO
	.align		4
.L_79:
        /*0008*/ 	.byte	0x04, 0x17
        /*000a*/ 	.short	(.L_81 - .L_80)
.L_80:
        /*000c*/ 	.word	0x00000000
        /*0010*/ 	.short	0x0001
        /*0012*/ 	.short	0x0008
        /*0014*/ 	.byte	0x00, 0xf5, 0x21, 0x00


	//----- nvinfo : EIATTR_KPARAM_INFO
	.align		4
.L_81:
        /*0018*/ 	.byte	0x04, 0x17
        /*001a*/ 	.short	(.L_83 - .L_82)
.L_82:
        /*001c*/ 	.word	0x00000000
        /*0020*/ 	.short	0x0000
        /*0022*/ 	.short	0x0000
        /*0024*/ 	.byte	0x00, 0xf5, 0x21, 0x00


	//----- nvinfo : EIATTR_SPARSE_MMA_MASK
	.align		4
.L_83:
        /*0028*/ 	.byte	0x03, 0x50
        /*002a*/ 	.short	0x0000


	//----- nvinfo : EIATTR_MAXREG_COUNT
	.align		4
        /*002c*/ 	.byte	0x03, 0x1b
        /*002e*/ 	.short	0x00ff


	//----- nvinfo : EIATTR_NUM_BARRIERS
	.align		4
        /*0030*/ 	.byte	0x02, 0x4c
        /*0032*/ 	.byte	0x01
	.zero		1


	//----- nvinfo : EIATTR_MERCURY_ISA_VERSION
	.align		4
        /*0034*/ 	.byte	0x03, 0x5f
        /*0036*/ 	.short	0x0101


	//----- nvinfo : EIATTR_VRC_CTA_INIT_COUNT
	.align		4
        /*0038*/ 	.byte	0x02, 0x4a
	.zero		1
	.zero		1


	//----- nvinfo : EIATTR_EXIT_INSTR_OFFSETS
	.align		4
        /*003c*/ 	.byte	0x04, 0x1c
        /*003e*/ 	.short	(.L_85 - .L_84)


	//   ....[0]....
.L_84:
        /*0040*/ 	.word	0x00001720


	//----- nvinfo : EIATTR_CBANK_PARAM_SIZE
	.align		4
.L_85:
        /*0044*/ 	.byte	0x03, 0x19
        /*0046*/ 	.short	0x0010


	//----- nvinfo : EIATTR_PARAM_CBANK
	.align		4
        /*0048*/ 	.byte	0x04, 0x0a
        /*004a*/ 	.short	(.L_87 - .L_86)
	.align		4
.L_86:
        /*004c*/ 	.word	index@(.nv.constant0.test_ntt_at_block_level)
        /*0050*/ 	.short	0x0380
        /*0052*/ 	.short	0x0010


	//----- nvinfo : EIATTR_SW_WAR
	.align		4
.L_87:
        /*0054*/ 	.byte	0x04, 0x36
        /*0056*/ 	.short	(.L_89 - .L_88)
.L_88:
        /*0058*/ 	.word	0x00000008
.L_89:


//--------------------- .nv.info.test_mul         --------------------------
	.section	.nv.info.test_mul,"",@"SHT_CUDA_INFO"
	.sectionflags	@""
	.align	4


	//----- nvinfo : EIATTR_CUDA_API_VERSION
	.align		4
        /*0000*/ 	.byte	0x04, 0x37
        /*0002*/ 	.short	(.L_91 - .L_90)
.L_90:
        /*0004*/ 	.word	0x00000082


	//----- nvinfo : EIATTR_KPARAM_INFO
	.align		4
.L_91:
        /*0008*/ 	.byte	0x04, 0x17
        /*000a*/ 	.short	(.L_93 - .L_92)
.L_92:
        /*000c*/ 	.word	0x00000000
        /*0010*/ 	.short	0x0002
        /*0012*/ 	.short	0x0010
        /*0014*/ 	.byte	0x00, 0xf5, 0x21, 0x00


	//----- nvinfo : EIATTR_KPARAM_INFO
	.align		4
.L_93:
        /*0018*/ 	.byte	0x04, 0x17
        /*001a*/ 	.short	(.L_95 - .L_94)
.L_94:
        /*001c*/ 	.word	0x00000000
        /*0020*/ 	.short	0x0001
        /*0022*/ 	.short	0x0008
        /*0024*/ 	.byte	0x00, 0xf5, 0x21, 0x00


	//----- nvinfo : EIATTR_KPARAM_INFO
	.align		4
.L_95:
        /*0028*/ 	.byte	0x04, 0x17
        /*002a*/ 	.short	(.L_97 - .L_96)
.L_96:
        /*002c*/ 	.word	0x00000000
        /*0030*/ 	.short	0x0000
        /*0032*/ 	.short	0x0000
        /*0034*/ 	.byte	0x00, 0xf5, 0x21, 0x00


	//----- nvinfo : EIATTR_SPARSE_MMA_MASK
	.align		4
.L_97:
        /*0038*/ 	.byte	0x03, 0x50
        /*003a*/ 	.short	0x0000


	//----- nvinfo : EIATTR_MAXREG_COUNT
	.align		4
        /*003c*/ 	.byte	0x03, 0x1b
        /*003e*/ 	.short	0x00ff


	//----- nvinfo : EIATTR_MERCURY_ISA_VERSION
	.align		4
        /*0040*/ 	.byte	0x03, 0x5f
        /*0042*/ 	.short	0x0101


	//----- nvinfo : EIATTR_VRC_CTA_INIT_COUNT
	.align		4
        /*0044*/ 	.byte	0x02, 0x4a
	.zero		1
	.zero		1


	//----- nvinfo : EIATTR_EXIT_INSTR_OFFSETS
	.align		4
        /*0048*/ 	.byte	0x04, 0x1c
        /*004a*/ 	.short	(.L_99 - .L_98)


	//   ....[0]....
.L_98:
        /*004c*/ 	.word	0x00001570


	//----- nvinfo : EIATTR_CBANK_PARAM_SIZE
	.align		4
.L_99:
        /*0050*/ 	.byte	0x03, 0x19
        /*0052*/ 	.short	0x0018


	//----- nvinfo : EIATTR_PARAM_CBANK
	.align		4
        /*0054*/ 	.byte	0x04, 0x0a
        /*0056*/ 	.short	(.L_101 - .L_100)
	.align		4
.L_100:
        /*0058*/ 	.word	index@(.nv.constant0.test_mul)
        /*005c*/ 	.short	0x0380
        /*005e*/ 	.short	0x0018


	//----- nvinfo : EIATTR_SW_WAR
	.align		4
.L_101:
        /*0060*/ 	.byte	0x04, 0x36
        /*0062*/ 	.short	(.L_103 - .L_102)
.L_102:
        /*0064*/ 	.word	0x00000008
.L_103:


//--------------------- .nv.info.test_sub         --------------------------
	.section	.nv.info.test_sub,"",@"SHT_CUDA_INFO"
	.sectionflags	@""
	.align	4


	//----- nvinfo : EIATTR_CUDA_API_VERSION
	.align		4
        /*0000*/ 	.byte	0x04, 0x37
        /*0002*/ 	.short	(.L_105 - .L_104)
.L_104:
        /*0004*/ 	.word	0x00000082


	//----- nvinfo : EIATTR_KPARAM_INFO
	.align		4
.L_105:
        /*0008*/ 	.byte	0x04, 0x17
        /*000a*/ 	.short	(.L_107 - .L_106)
.L_106:
        /*000c*/ 	.word	0x00000000
        /*0010*/ 	.short	0x0002
        /*0012*/ 	.short	0x0010
        /*0014*/ 	.byte	0x00, 0xf5, 0x21, 0x00


	//----- nvinfo : EIATTR_KPARAM_INFO
	.align		4
.L_107:
        /*0018*/ 	.byte	0x04, 0x17
        /*001a*/ 	.short	(.L_109 - .L_108)
.L_108:
        /*001c*/ 	.word	0x00000000
        /*0020*/ 	.short	0x0001
        /*0022*/ 	.short	0x0008
        /*0024*/ 	.byte	0x00, 0xf5, 0x21, 0x00


	//----- nvinfo : EIATTR_KPARAM_INFO
	.align		4
.L_109:
        /*0028*/ 	.byte	0x04, 0x17
        /*002a*/ 	.short	(.L_111 - .L_110)
.L_110:
        /*002c*/ 	.word	0x00000000
        /*0030*/ 	.short	0x0000
        /*0032*/ 	.short	0x0000
        /*0034*/ 	.byte	0x00, 0xf5, 0x21, 0x00


	//----- nvinfo : EIATTR_SPARSE_MMA_MASK
	.align		4
.L_111:
        /*0038*/ 	.byte	0x03, 0x50
        /*003a*/ 	.short	0x0000


	//----- nvinfo : EIATTR_MAXREG_COUNT
	.align		4
        /*003c*/ 	.byte	0x03, 0x1b
        /*003e*/ 	.short	0x00ff


	//----- nvinfo : EIATTR_MERCURY_ISA_VERSION
	.align		4
        /*0040*/ 	.byte	0x03, 0x5f
        /*0042*/ 	.short	0x0101


	//----- nvinfo : EIATTR_VRC_CTA_INIT_COUNT
	.align		4
        /*0044*/ 	.byte	0x02, 0x4a
	.zero		1
	.zero		1


	//----- nvinfo : EIATTR_EXIT_INSTR_OFFSETS
	.align		4
        /*0048*/ 	.byte	0x04, 0x1c
        /*004a*/ 	.short	(.L_113 - .L_112)


	//   ....[0]....
.L_112:
        /*004c*/ 	.word	0x000003d0


	//----- nvinfo : EIATTR_CBANK_PARAM_SIZE
	.align		4
.L_113:
        /*0050*/ 	.byte	0x03, 0x19
        /*0052*/ 	.short	0x0018


	//----- nvinfo : EIATTR_PARAM_CBANK
	.align		4
        /*0054*/ 	.byte	0x04, 0x0a
        /*0056*/ 	.short	(.L_115 - .L_114)
	.align		4
.L_114:
        /*0058*/ 	.word	index@(.nv.constant0.test_sub)
        /*005c*/ 	.short	0x0380
        /*005e*/ 	.short	0x0018


	//----- nvinfo : EIATTR_SW_WAR
	.align		4
.L_115:
        /*0060*/ 	.byte	0x04, 0x36
        /*0062*/ 	.short	(.L_117 - .L_116)
.L_116:
        /*0064*/ 	.word	0x00000008
.L_117:


//--------------------- .nv.info.test_add         --------------------------
	.section	.nv.info.test_add,"",@"SHT_CUDA_INFO"
	.sectionflags	@""
	.align	4


	//----- nvinfo : EIATTR_CUDA_API_VERSION
	.align		4
        /*0000*/ 	.byte	0x04, 0x37
        /*0002*/ 	.short	(.L_119 - .L_118)
.L_118:
        /*0004*/ 	.word	0x00000082


	//----- nvinfo : EIATTR_KPARAM_INFO
	.align		4
.L_119:
        /*0008*/ 	.byte	0x04, 0x17
        /*000a*/ 	.short	(.L_121 - .L_120)
.L_120:
        /*000c*/ 	.word	0x00000000
        /*0010*/ 	.short	0x0002
        /*0012*/ 	.short	0x0010
        /*0014*/ 	.byte	0x00, 0xf5, 0x21, 0x00


	//----- nvinfo : EIATTR_KPARAM_INFO
	.align		4
.L_121:
        /*0018*/ 	.byte	0x04, 0x17
        /*001a*/ 	.short	(.L_123 - .L_122)
.L_122:
        /*001c*/ 	.word	0x00000000
        /*0020*/ 	.short	0x0001
        /*0022*/ 	.short	0x0008
        /*0024*/ 	.byte	0x00, 0xf5, 0x21, 0x00


	//----- nvinfo : EIATTR_KPARAM_INFO
	.align		4
.L_123:
        /*0028*/ 	.byte	0x04, 0x17
        /*002a*/ 	.short	(.L_125 - .L_124)
.L_124:
        /*002c*/ 	.word	0x00000000
        /*0030*/ 	.short	0x0000
        /*0032*/ 	.short	0x0000
        /*0034*/ 	.byte	0x00, 0xf5, 0x21, 0x00


	//----- nvinfo : EIATTR_SPARSE_MMA_MASK
	.align		4
.L_125:
        /*0038*/ 	.byte	0x03, 0x50
        /*003a*/ 	.short	0x0000


	//----- nvinfo : EIATTR_MAXREG_COUNT
	.align		4
        /*003c*/ 	.byte	0x03, 0x1b
        /*003e*/ 	.short	0x00ff


	//----- nvinfo : EIATTR_MERCURY_ISA_VERSION
	.align		4
        /*0040*/ 	.byte	0x03, 0x5f
        /*0042*/ 	.short	0x0101


	//----- nvinfo : EIATTR_VRC_CTA_INIT_COUNT
	.align		4
        /*0044*/ 	.byte	0x02, 0x4a
	.zero		1
	.zero		1


	//----- nvinfo : EIATTR_EXIT_INSTR_OFFSETS
	.align		4
        /*0048*/ 	.byte	0x04, 0x1c
        /*004a*/ 	.short	(.L_127 - .L_126)


	//   ....[0]....
.L_126:
        /*004c*/ 	.word	0x00000350


	//----- nvinfo : EIATTR_CBANK_PARAM_SIZE
	.align		4
.L_127:
        /*0050*/ 	.byte	0x03, 0x19
        /*0052*/ 	.short	0x0018


	//----- nvinfo : EIATTR_PARAM_CBANK
	.align		4
        /*0054*/ 	.byte	0x04, 0x0a
        /*0056*/ 	.short	(.L_129 - .L_128)
	.align		4
.L_128:
        /*0058*/ 	.word	index@(.nv.constant0.test_add)
        /*005c*/ 	.short	0x0380
        /*005e*/ 	.short	0x0018


	//----- nvinfo : EIATTR_SW_WAR
	.align		4
.L_129:
        /*0060*/ 	.byte	0x04, 0x36
        /*0062*/ 	.short	(.L_131 - .L_130)
.L_130:
        /*0064*/ 	.word	0x00000008
.L_131:


//--------------------- .nv.callgraph             --------------------------
	.section	.nv.callgraph,"",@"SHT_CUDA_CALLGRAPH"
	.align	4
	.sectionentsize	8
	.align		4
        /*0000*/ 	.word	0x00000000
	.align		4
        /*0004*/ 	.word	0xffffffff
	.align		4
        /*0008*/ 	.word	0x00000000
	.align		4
        /*000c*/ 	.word	0xfffffffe
	.align		4
        /*0010*/ 	.word	0x00000000
	.align		4
        /*0014*/ 	.word	0xfffffffd
	.align		4
        /*0018*/ 	.word	0x00000000
	.align		4
        /*001c*/ 	.word	0xfffffffc


//--------------------- .text.test_batch_reverse_bit_order --------------------------
	.section	.text.test_batch_reverse_bit_order,"ax",@progbits
	.align	128
        .global         test_batch_reverse_bit_order
        .type           test_batch_reverse_bit_order,@function
        .size           test_batch_reverse_bit_order,(.L_x_50 - test_batch_reverse_bit_order)
        .other          test_batch_reverse_bit_order,@"STO_CUDA_ENTRY STV_DEFAULT"
test_batch_reverse_bit_order:
.text.test_batch_reverse_bit_order:
[----:B------:R-:W-:Y:S01]  /*0000*/  LDC R1, c[0x0][0x37c] ;  /* 0x0000df00ff017b82 */ /* 0x000fe20000000800 */
[----:B------:R-:W0:Y:S01]  /*0010*/  LDCU UR5, c[0x0][0x388] ;  /* 0x00007100ff0577ac */ /* 0x000e220008000800 */
[----:B------:R-:W-:Y:S01]  /*0020*/  IMAD.MOV.U32 R4, RZ, RZ, 0x1 ;  /* 0x00000001ff047424 */ /* 0x000fe200078e00ff */
[----:B------:R-:W1:Y:S05]  /*0030*/  S2R R7, SR_TID.X ;  /* 0x0000000000077919 */ /* 0x000e6a0000002100 */
[----:B------:R-:W1:Y:S01]  /*0040*/  S2UR UR4, SR_CTAID.X ;  /* 0x00000000000479c3 */ /* 0x000e620000002500 */
[----:B------:R-:W-:Y:S07]  /*0050*/  BSSY.RECONVERGENT B0, `(.L_x_0) ;  /* 0x000004c000007945 */ /* 0x000fee0003800200 */
[----:B------:R-:W1:Y:S01]  /*0060*/  LDC R0, c[0x0][0x360] ;  /* 0x0000d800ff007b82 */ /* 0x000e620000000800 */
[----:B0-----:R-:W-:-:S07]  /*0070*/  SHF.L.U32 R4, R4, UR5, RZ ;  /* 0x0000000504047c19 */ /* 0x001fce00080006ff */
[----:B------:R-:W0:Y:S01]  /*0080*/  LDC R10, c[0x0][0x38c] ;  /* 0x0000e300ff0a7b82 */ /* 0x000e220000000800 */
[----:B------:R-:W-:-:S04]  /*0090*/  IABS R6, R4 ;  /* 0x0000000400067213 */ /* 0x000fc80000000000 */
[----:B------:R-:W2:Y:S01]  /*00a0*/  I2F.RP R5, R6 ;  /* 0x0000000600057306 */ /* 0x000ea20000209400 */
[----:B-1----:R-:W-:Y:S01]  /*00b0*/  IMAD R0, R0, UR4, R7 ;  /* 0x0000000400007c24 */ /* 0x002fe2000f8e0207 */
[----:B------:R-:W-:Y:S02]  /*00c0*/  UMOV UR4, 0xffffffff ;  /* 0xffffffff00047882 */ /* 0x000fe40000000000 */
[----:B------:R-:W-:Y:S02]  /*00d0*/  USHF.L.U32 UR4, UR4, UR5, URZ ;  /* 0x0000000504047299 */ /* 0x000fe400080006ff */
[----:B------:R-:W-:Y:S02]  /*00e0*/  ISETP.GE.AND P2, PT, R0, RZ, PT ;  /* 0x000000ff0000720c */ /* 0x000fe40003f46270 */
[----:B--2---:R-:W1:Y:S02]  /*00f0*/  MUFU.RCP R5, R5 ;  /* 0x0000000500057308 */ /* 0x004e640000001000 */
[----:B-1----:R-:W-:Y:S01]  /*0100*/  VIADD R2, R5, 0xffffffe ;  /* 0x0ffffffe05027836 */ /* 0x002fe20000000000 */
[----:B------:R-:W-:-:S05]  /*0110*/  IABS R5, R4 ;  /* 0x0000000400057213 */ /* 0x000fca0000000000 */
[----:B------:R1:W2:Y:S01]  /*0120*/  F2I.FTZ.U32.TRUNC.NTZ R3, R2 ;  /* 0x0000000200037305 */ /* 0x0002a2000021f000 */
[----:B------:R-:W-:Y:S02]  /*0130*/  IMAD.MOV R5, RZ, RZ, -R5 ;  /* 0x000000ffff057224 */ /* 0x000fe400078e0a05 */
[----:B-1----:R-:W-:Y:S01]  /*0140*/  HFMA2 R2, -RZ, RZ, 0, 0 ;  /* 0x00000000ff027431 */ /* 0x002fe200000001ff */
[----:B--2---:R-:W-:-:S05]  /*0150*/  IADD3 R8, PT, PT, RZ, -R3, RZ ;  /* 0x80000003ff087210 */ /* 0x004fca0007ffe0ff */
[----:B------:R-:W-:Y:S01]  /*0160*/  IMAD.MOV.U32 R7, RZ, RZ, R8 ;  /* 0x000000ffff077224 */ /* 0x000fe200078e0008 */
[----:B------:R-:W-:-:S03]  /*0170*/  IABS R8, R0 ;  /* 0x0000000000087213 */ /* 0x000fc60000000000 */
[----:B------:R-:W-:-:S04]  /*0180*/  IMAD R7, R7, R6, RZ ;  /* 0x0000000607077224 */ /* 0x000fc800078e02ff */
[----:B------:R-:W-:Y:S01]  /*0190*/  IMAD.HI.U32 R3, R3, R7, R2 ;  /* 0x0000000703037227 */ /* 0x000fe200078e0002 */
[----:B------:R-:W-:Y:S01]  /*01a0*/  LOP3.LUT R7, R0, UR4, RZ, 0x30, !PT ;  /* 0x0000000400077c12 */ /* 0x000fe2000f8e30ff */
[----:B------:R-:W-:-:S04]  /*01b0*/  UIADD3 UR4, UPT, UPT, -UR5, 0x20, URZ ;  /* 0x0000002005047890 */ /* 0x000fc8000fffe1ff */
[----:B------:R-:W-:-:S04]  /*01c0*/  IMAD.HI.U32 R3, R3, R8, RZ ;  /* 0x0000000803037227 */ /* 0x000fc800078e00ff */
[----:B------:R-:W-:Y:S02]  /*01d0*/  IMAD R5, R3, R5, R8 ;  /* 0x0000000503057224 */ /* 0x000fe400078e0208 */
[----:B------:R-:W1:Y:S03]  /*01e0*/  LDC.64 R2, c[0x0][0x380] ;  /* 0x0000e000ff027b82 */ /* 0x000e660000000a00 */
[----:B------:R-:W-:-:S13]  /*01f0*/  ISETP.GT.U32.AND P0, PT, R6, R5, PT ;  /* 0x000000050600720c */ /* 0x000fda0003f04070 */
[----:B------:R-:W-:Y:S02]  /*0200*/  @!P0 IADD3 R5, PT, PT, R5, -R6, RZ ;  /* 0x8000000605058210 */ /* 0x000fe40007ffe0ff */
[----:B------:R-:W-:Y:S02]  /*0210*/  ISETP.NE.AND P0, PT, R4, RZ, PT ;  /* 0x000000ff0400720c */ /* 0x000fe40003f05270 */
[----:B------:R-:W-:-:S13]  /*0220*/  ISETP.GT.U32.AND P1, PT, R6, R5, PT ;  /* 0x000000050600720c */ /* 0x000fda0003f24070 */
[----:B------:R-:W-:Y:S02]  /*0230*/  @!P1 IMAD.IADD R5, R5, 0x1, -R6 ;  /* 0x0000000105059824 */ /* 0x000fe400078e0a06 */
[----:B------:R-:W2:Y:S03]  /*0240*/  BREV R6, R7 ;  /* 0x0000000700067301 */ /* 0x000ea60000000000 */
[----:B------:R-:W-:Y:S02]  /*0250*/  @!P2 IADD3 R5, PT, PT, -R5, RZ, RZ ;  /* 0x000000ff0505a210 */ /* 0x000fe40007ffe1ff */
[----:B------:R-:W-:-:S05]  /*0260*/  @!P0 LOP3.LUT R5, RZ, R4, RZ, 0x33, !PT ;  /* 0x00000004ff058212 */ /* 0x000fca00078e33ff */
[----:B------:R-:W-:-:S04]  /*0270*/  IMAD.IADD R9, R0, 0x1, -R5 ;  /* 0x0000000100097824 */ /* 0x000fc800078e0a05 */
[----:B-1----:R-:W-:Y:S01]  /*0280*/  IMAD.WIDE R8, R9, 0x20, R2 ;  /* 0x0000002009087825 */ /* 0x002fe200078e0202 */
[----:B--2---:R-:W-:Y:S01]  /*0290*/  SHF.R.U32.HI R0, RZ, UR4, R6 ;  /* 0x00000004ff007c19 */ /* 0x004fe20008011606 */
[----:B------:R-:W1:Y:S01]  /*02a0*/  LDCU.64 UR4, c[0x0][0x358] ;  /* 0x00006b00ff0477ac */ /* 0x000e620008000a00 */
[----:B0-----:R-:W-:Y:S02]  /*02b0*/  SHF.R.U32.HI R3, RZ, 0x1, R10 ;  /* 0x00000001ff037819 */ /* 0x001fe4000001160a */
[----:B------:R-:W-:-:S03]  /*02c0*/  ISETP.GE.AND P0, PT, R7, R0, PT ;  /* 0x000000000700720c */ /* 0x000fc60003f06270 */
[----:B------:R-:W-:-:S10]  /*02d0*/  IMAD.WIDE.U32 R2, R3, 0x20, R8 ;  /* 0x0000002003027825 */ /* 0x000fd400078e0008 */
[----:B------:R-:W-:Y:S05]  /*02e0*/  @P0 BRA `(.L_x_1) ;  /* 0x0000000000880947 */ /* 0x000fea0003800000 */
[----:B------:R-:W-:-:S04]  /*02f0*/  IMAD.WIDE.U32 R4, R0, 0x20, R8 ;  /* 0x0000002000047825 */ /* 0x000fc800078e0008 */
[----:B------:R-:W-:Y:S01]  /*0300*/  IMAD.WIDE.U32 R8, R7, 0x20, R8 ;  /* 0x0000002007087825 */ /* 0x000fe200078e0008 */
[----:B-1----:R-:W2:Y:S04]  /*0310*/  LDG.E R27, desc[UR4][R4.64] ;  /* 0x00000004041b7981 */ /* 0x002ea8000c1e1900 */
[----:B------:R-:W3:Y:S04]  /*0320*/  LDG.E R29, desc[UR4][R4.64+0x4] ;  /* 0x00000404041d7981 */ /* 0x000ee8000c1e1900 */
[----:B------:R-:W4:Y:S04]  /*0330*/  LDG.E R6, desc[UR4][R4.64+0x8] ;  /* 0x0000080404067981 */ /* 0x000f28000c1e1900 */
[----:B------:R-:W5:Y:S04]  /*0340*/  LDG.E R10, desc[UR4][R4.64+0xc] ;  /* 0x00000c04040a7981 */ /* 0x000f68000c1e1900 */
        /* <DEDUP_REMOVED lines=12> */
[----:B--2---:R0:W-:Y:S04]  /*0410*/  STG.E desc[UR4][R8.64], R27 ;  /* 0x0000001b08007986 */ /* 0x0041e8000c101904 */
[----:B---3--:R0:W-:Y:S04]  /*0420*/  STG.E desc[UR4][R8.64+0x4], R29 ;  /* 0x0000041d08007986 */ /* 0x0081e8000c101904 */
[----:B----4-:R0:W-:Y:S04]  /*0430*/  STG.E desc[UR4][R8.64+0x8], R6 ;  /* 0x0000080608007986 */ /* 0x0101e8000c101904 */
[----:B-----5:R0:W-:Y:S04]  /*0440*/  STG.E desc[UR4][R8.64+0xc], R10 ;  /* 0x00000c0a08007986 */ /* 0x0201e8000c101904 */
[----:B------:R0:W-:Y:S04]  /*0450*/  STG.E desc[UR4][R8.64+0x10], R12 ;  /* 0x0000100c08007986 */ /* 0x0001e8000c101904 */
        /* <DEDUP_REMOVED lines=10> */
[----:B------:R0:W-:Y:S02]  /*0500*/  STG.E desc[UR4][R4.64+0x1c], R25 ;  /* 0x00001c1904007986 */ /* 0x0001e4000c101904 */
.L_x_1:
[----:B-1----:R-:W-:Y:S05]  /*0510*/  BSYNC.RECONVERGENT B0 ;  /* 0x0000000000007941 */ /* 0x002fea0003800200 */
.L_x_0:
[----:B------:R-:W-:Y:S05]  /*0520*/  @P0 EXIT ;  /* 0x000000000000094d */ /* 0x000fea0003800000 */
[----:B0-----:R-:W-:-:S04]  /*0530*/  IMAD.WIDE.U32 R4, R0, 0x20, R2 ;  /* 0x0000002000047825 */ /* 0x001fc800078e0002 */
[----:B------:R-:W-:Y:S01]  /*0540*/  IMAD.WIDE.U32 R2, R7, 0x20, R2 ;  /* 0x0000002007027825 */ /* 0x000fe200078e0002 */
[----:B------:R-:W2:Y:S04]  /*0550*/  LDG.E R23, desc[UR4][R4.64] ;  /* 0x0000000404177981 */ /* 0x000ea8000c1e1900 */
        /* <DEDUP_REMOVED lines=15> */
[----:B--2---:R-:W-:Y:S04]  /*0650*/  STG.E desc[UR4][R2.64], R23 ;  /* 0x0000001702007986 */ /* 0x004fe8000c101904 */
[----:B---3--:R-:W-:Y:S04]  /*0660*/  STG.E desc[UR4][R2.64+0x4], R25 ;  /* 0x0000041902007986 */ /* 0x008fe8000c101904 */
[----:B----4-:R-:W-:Y:S04]  /*0670*/  STG.E desc[UR4][R2.64+0x8], R27 ;  /* 0x0000081b02007986 */ /* 0x010fe8000c101904 */
[----:B-----5:R-:W-:Y:S04]  /*0680*/  STG.E desc[UR4][R2.64+0xc], R29 ;  /* 0x00000c1d02007986 */ /* 0x020fe8000c101904 */
[----:B------:R-:W-:Y:S04]  /*0690*/  STG.E desc[UR4][R2.64+0x10], R0 ;  /* 0x0000100002007986 */ /* 0x000fe8000c101904 */
        /* <DEDUP_REMOVED lines=10> */
[----:B------:R-:W-:Y:S01]  /*0740*/  STG.E desc[UR4][R4.64+0x1c], R21 ;  /* 0x00001c1504007986 */ /* 0x000fe2000c101904 */
[----:B------:R-:W-:Y:S05]  /*0750*/  EXIT ;  /* 0x000000000000794d */ /* 0x000fea0003800000 */
.L_x_2:
[----:B------:R-:W-:-:S00]  /*0760*/  BRA `(.L_x_2) ;  /* 0xfffffffc00fc7947 */ /* 0x000fc0000383ffff */
[----:B------:R-:W-:-:S00]  /*0770*/  NOP ;  /* 0x0000000000007918 */ /* 0x000fc00000000000 */
        /* <DEDUP_REMOVED lines=8> */
.L_x_50:


//--------------------- .text.test_ntt            --------------------------
	.section	.text.test_ntt,"ax",@progbits
	.align	128
        .global         test_ntt
        .type           test_ntt,@function
        .size           test_ntt,(.L_x_51 - test_ntt)
        .other          test_ntt,@"STO_CUDA_ENTRY STV_DEFAULT"
test_ntt:
.text.test_ntt:
[----:B------:R-:W-:Y:S01]  /*0000*/  LDC R1, c[0x0][0x37c] ;  /* 0x0000df00ff017b82 */ /* 0x000fe20000000800 */
[----:B------:R-:W0:Y:S01]  /*0010*/  S2R R13, SR_TID.X ;  /* 0x00000000000d7919 */ /* 0x000e220000002100 */
[----:B------:R-:W0:Y:S01]  /*0020*/  LDCU UR4, c[0x0][0x360] ;  /* 0x00006c00ff0477ac */ /* 0x000e220008000800 */
[----:B------:R-:W-:Y:S01]  /*0030*/  IMAD.MOV.U32 R12, RZ, RZ, 0x1 ;  /* 0x00000001ff0c7424 */ /* 0x000fe200078e00ff */
[----:B------:R-:W-:Y:S01]  /*0040*/  BSSY.RECONVERGENT B0, `(.L_x_3) ;  /* 0x00000b6000007945 */ /* 0x000fe20003800200 */
[----:B------:R-:W0:Y:S01]  /*0050*/  S2R R0, SR_CTAID.X ;  /* 0x0000000000007919 */ /* 0x000e220000002500 */
[----:B------:R-:W1:Y:S01]  /*0060*/  LDCU UR11, c[0x0][0x390] ;  /* 0x00007200ff0b77ac */ /* 0x000e620008000800 */
[----:B------:R-:W-:-:S05]  /*0070*/  CS2R.32 R29, SR_CgaSize ;  /* 0x00000000001d7805 */ /* 0x000fca0000008a00 */
[----:B------:R-:W-:-:S05]  /*0080*/  IMAD R29, R29, -0xa0, RZ ;  /* 0xffffff601d1d7824 */ /* 0x000fca00078e02ff */
[----:B------:R-:W-:-:S14]  /*0090*/  R2UR UR8, R29 ;  /* 0x000000001d0872ca */ /* 0x000fdc00000e0000 */
[----:B------:R-:W2:Y:S01]  /*00a0*/  LDCU UR8, c[0x0][UR8+0x258] ;  /* 0x00004b00080877ac */ /* 0x000ea20008000800 */
[----:B------:R-:W-:-:S05]  /*00b0*/  CS2R.32 R29, SR_CgaSize ;  /* 0x00000000001d7805 */ /* 0x000fca0000008a00 */
[----:B------:R-:W-:-:S05]  /*00c0*/  IMAD R29, R29, -0xa0, RZ ;  /* 0xffffff601d1d7824 */ /* 0x000fca00078e02ff */
[----:B------:R-:W-:-:S14]  /*00d0*/  R2UR UR9, R29 ;  /* 0x000000001d0972ca */ /* 0x000fdc00000e0000 */
[----:B------:R-:W3:Y:S01]  /*00e0*/  LDCU UR9, c[0x0][UR9+0x254] ;  /* 0x00004a80090977ac */ /* 0x000ee20008000800 */
[----:B------:R-:W4:Y:S01]  /*00f0*/  LDCU.64 UR6, c[0x0][0x358] ;  /* 0x00006b00ff0677ac */ /* 0x000f220008000a00 */
[----:B-1----:R-:W-:Y:S01]  /*0100*/  SHF.L.U32 R8, R12, UR11, RZ ;  /* 0x0000000b0c087c19 */ /* 0x002fe200080006ff */
[----:B--2---:R-:W-:Y:S01]  /*0110*/  IMAD.U32 R2, RZ, RZ, UR8 ;  /* 0x00000008ff027e24 */ /* 0x004fe2000f8e00ff */
[----:B---3--:R-:W-:Y:S01]  /*0120*/  MOV R3, UR9 ;  /* 0x0000000900037c02 */ /* 0x008fe20008000f00 */
[----:B0-----:R-:W-:-:S05]  /*0130*/  IMAD R29, R0, UR4, R13 ;  /* 0x00000004001d7c24 */ /* 0x001fca000f8e020d */
[----:B------:R-:W-:-:S13]  /*0140*/  ISETP.GE.AND P0, PT, R29, R8, PT ;  /* 0x000000081d00720c */ /* 0x000fda0003f06270 */
[----:B----4-:R-:W-:Y:S05]  /*0150*/  @P0 BRA `(.L_x_4) ;  /* 0x0000000000600947 */ /* 0x010fea0003800000 */
[----:B------:R-:W0:Y:S02]  /*0160*/  LDCU.128 UR12, c[0x0][0x380] ;  /* 0x00007000ff0c77ac */ /* 0x000e240008000c00 */
[----:B0-----:R-:W-:Y:S02]  /*0170*/  IMAD.U32 R6, RZ, RZ, UR12 ;  /* 0x0000000cff067e24 */ /* 0x001fe4000f8e00ff */
[----:B------:R-:W-:Y:S02]  /*0180*/  IMAD.U32 R7, RZ, RZ, UR13 ;  /* 0x0000000dff077e24 */ /* 0x000fe4000f8e00ff */
[----:B------:R-:W-:-:S05]  /*0190*/  IMAD.WIDE R10, R29, 0x20, R6 ;  /* 0x000000201d0a7825 */ /* 0x000fca00078e0206 */
[----:B------:R-:W2:Y:S04]  /*01a0*/  LDG.E R9, desc[UR6][R10.64] ;  /* 0x000000060a097981 */ /* 0x000ea8000c1e1900 */
[----:B------:R-:W3:Y:S04]  /*01b0*/  LDG.E R15, desc[UR6][R10.64+0x4] ;  /* 0x000004060a0f7981 */ /* 0x000ee8000c1e1900 */
[----:B------:R-:W4:Y:S04]  /*01c0*/  LDG.E R17, desc[UR6][R10.64+0x8] ;  /* 0x000008060a117981 */ /* 0x000f28000c1e1900 */
[----:B------:R-:W5:Y:S04]  /*01d0*/  LDG.E R19, desc[UR6][R10.64+0xc] ;  /* 0x00000c060a137981 */ /* 0x000f68000c1e1900 */
[----:B------:R-:W5:Y:S04]  /*01e0*/  LDG.E R21, desc[UR6][R10.64+0x10] ;  /* 0x000010060a157981 */ /* 0x000f68000c1e1900 */
[----:B------:R-:W5:Y:S04]  /*01f0*/  LDG.E R23, desc[UR6][R10.64+0x14] ;  /* 0x000014060a177981 */ /* 0x000f68000c1e1900 */
[----:B------:R-:W5:Y:S04]  /*0200*/  LDG.E R25, desc[UR6][R10.64+0x18] ;  /* 0x000018060a197981 */ /* 0x000f68000c1e1900 */
[----:B------:R-:W5:Y:S01]  /*0210*/  LDG.E R27, desc[UR6][R10.64+0x1c] ;  /* 0x00001c060a1b7981 */ /* 0x000f62000c1e1900 */
[----:B------:R-:W-:Y:S01]  /*0220*/  MOV R30, UR14 ;  /* 0x0000000e001e7c02 */ /* 0x000fe20008000f00 */
[----:B------:R-:W-:-:S04]  /*0230*/  IMAD.U32 R31, RZ, RZ, UR15 ;  /* 0x0000000fff1f7e24 */ /* 0x000fc8000f8e00ff */
[----:B------:R-:W-:-:S05]  /*0240*/  IMAD.WIDE R4, R29, 0x20, R30 ;  /* 0x000000201d047825 */ /* 0x000fca00078e021e */
[----:B--2---:R1:W-:Y:S04]  /*0250*/  STG.E desc[UR6][R4.64], R9 ;  /* 0x0000000904007986 */ /* 0x0043e8000c101906 */
[----:B---3--:R1:W-:Y:S04]  /*0260*/  STG.E desc[UR6][R4.64+0x4], R15 ;  /* 0x0000040f04007986 */ /* 0x0083e8000c101906 */
[----:B----4-:R1:W-:Y:S04]  /*0270*/  STG.E desc[UR6][R4.64+0x8], R17 ;  /* 0x0000081104007986 */ /* 0x0103e8000c101906 */
[----:B-----5:R1:W-:Y:S04]  /*0280*/  STG.E desc[UR6][R4.64+0xc], R19 ;  /* 0x00000c1304007986 */ /* 0x0203e8000c101906 */
[----:B------:R1:W-:Y:S04]  /*0290*/  STG.E desc[UR6][R4.64+0x10], R21 ;  /* 0x0000101504007986 */ /* 0x0003e8000c101906 */
[----:B------:R1:W-:Y:S04]  /*02a0*/  STG.E desc[UR6][R4.64+0x14], R23 ;  /* 0x0000141704007986 */ /* 0x0003e8000c101906 */
[----:B------:R1:W-:Y:S04]  /*02b0*/  STG.E desc[UR6][R4.64+0x18], R25 ;  /* 0x0000181904007986 */ /* 0x0003e8000c101906 */
[----:B------:R1:W-:Y:S01]  /*02c0*/  STG.E desc[UR6][R4.64+0x1c], R27 ;  /* 0x00001c1b04007986 */ /* 0x0003e2000c101906 */
[----:B------:R-:W-:Y:S05]  /*02d0*/  BRA `(.L_x_5) ;  /* 0x0000000800307947 */ /* 0x000fea0003800000 */
.L_x_4:
[-C--:B------:R-:W-:Y:S01]  /*02e0*/  IABS R7, R8.reuse ;  /* 0x0000000800077213 */ /* 0x080fe20000000000 */
[----:B------:R-:W0:Y:S01]  /*02f0*/  LDCU UR4, c[0x0][0x394] ;  /* 0x00007280ff0477ac */ /* 0x000e220008000800 */
[----:B------:R-:W-:Y:S02]  /*0300*/  IABS R11, R29 ;  /* 0x0000001d000b7213 */ /* 0x000fe40000000000 */
[----:B------:R-:W1:Y:S01]  /*0310*/  I2F.RP R6, R7 ;  /* 0x0000000700067306 */ /* 0x000e620000209400 */
[----:B------:R-:W-:Y:S01]  /*0320*/  IABS R14, R8 ;  /* 0x00000008000e7213 */ /* 0x000fe20000000000 */
[----:B------:R-:W2:Y:S01]  /*0330*/  LDCU.128 UR12, c[0x0][0x380] ;  /* 0x00007000ff0c77ac */ /* 0x000ea20008000c00 */
[----:B------:R-:W-:-:S05]  /*0340*/  UMOV UR5, 0xffffffff ;  /* 0xffffffff00057882 */ /* 0x000fca0000000000 */
[----:B-1----:R-:W1:Y:S01]  /*0350*/  MUFU.RCP R6, R6 ;  /* 0x0000000600067308 */ /* 0x002e620000001000 */
[----:B0-----:R-:W-:-:S04]  /*0360*/  UIADD3 UR4, UPT, UPT, UR11, UR4, URZ ;  /* 0x000000040b047290 */ /* 0x001fc8000fffe0ff */
[----:B------:R-:W-:-:S04]  /*0370*/  USHF.L.U32 UR4, UR5, UR4, URZ ;  /* 0x0000000405047299 */ /* 0x000fc800080006ff */
[----:B------:R-:W-:Y:S01]  /*0380*/  ULOP3.LUT UR4, URZ, UR4, URZ, 0x33, !UPT ;  /* 0x00000004ff047292 */ /* 0x000fe2000f8e33ff */
[----:B-1----:R-:W-:Y:S01]  /*0390*/  VIADD R4, R6, 0xffffffe ;  /* 0x0ffffffe06047836 */ /* 0x002fe20000000000 */
[----:B------:R-:W-:-:S03]  /*03a0*/  IADD3 R6, PT, PT, RZ, -R14, RZ ;  /* 0x8000000eff067210 */ /* 0x000fc60007ffe0ff */
[----:B------:R0:W1:Y:S02]  /*03b0*/  F2I.FTZ.U32.TRUNC.NTZ R5, R4 ;  /* 0x0000000400057305 */ /* 0x000064000021f000 */
[----:B0-----:R-:W-:Y:S01]  /*03c0*/  IMAD.MOV.U32 R4, RZ, RZ, RZ ;  /* 0x000000ffff047224 */ /* 0x001fe200078e00ff */
[----:B-1----:R-:W-:-:S05]  /*03d0*/  IADD3 R10, PT, PT, RZ, -R5, RZ ;  /* 0x80000005ff0a7210 */ /* 0x002fca0007ffe0ff */
[----:B------:R-:W-:Y:S02]  /*03e0*/  IMAD R9, R10, R7, RZ ;  /* 0x000000070a097224 */ /* 0x000fe400078e02ff */
[----:B------:R-:W-:Y:S02]  /*03f0*/  IMAD.MOV.U32 R10, RZ, RZ, R11 ;  /* 0x000000ffff0a7224 */ /* 0x000fe400078e000b */
[----:B------:R-:W-:-:S06]  /*0400*/  IMAD.HI.U32 R5, R5, R9, R4 ;  /* 0x0000000905057227 */ /* 0x000fcc00078e0004 */
[----:B------:R-:W-:-:S04]  /*0410*/  IMAD.HI.U32 R5, R5, R10, RZ ;  /* 0x0000000a05057227 */ /* 0x000fc800078e00ff */
[----:B------:R-:W-:Y:S01]  /*0420*/  IMAD R4, R5, R6, R10 ;  /* 0x0000000605047224 */ /* 0x000fe200078e020a */
[----:B--2---:R-:W-:Y:S01]  /*0430*/  MOV R6, UR12 ;  /* 0x0000000c00067c02 */ /* 0x004fe20008000f00 */
[----:B------:R-:W0:Y:S03]  /*0440*/  LDC.64 R10, c[0x0][0x398] ;  /* 0x0000e600ff0a7b82 */ /* 0x000e260000000a00 */
[----:B------:R-:W-:-:S13]  /*0450*/  ISETP.GT.U32.AND P1, PT, R7, R4, PT ;  /* 0x000000040700720c */ /* 0x000fda0003f24070 */
[----:B------:R-:W-:Y:S02]  /*0460*/  @!P1 IMAD.IADD R4, R4, 0x1, -R7 ;  /* 0x0000000104049824 */ /* 0x000fe400078e0a07 */
[----:B------:R-:W-:Y:S01]  /*0470*/  @!P1 VIADD R5, R5, 0x1 ;  /* 0x0000000105059836 */ /* 0x000fe20000000000 */
[----:B------:R-:W-:Y:S02]  /*0480*/  ISETP.NE.AND P1, PT, R8, RZ, PT ;  /* 0x000000ff0800720c */ /* 0x000fe40003f25270 */
[----:B------:R-:W-:Y:S01]  /*0490*/  ISETP.GE.U32.AND P0, PT, R4, R7, PT ;  /* 0x000000070400720c */ /* 0x000fe20003f06070 */
[----:B------:R-:W-:Y:S01]  /*04a0*/  IMAD.U32 R7, RZ, RZ, UR13 ;  /* 0x0000000dff077e24 */ /* 0x000fe2000f8e00ff */
[----:B------:R-:W-:-:S04]  /*04b0*/  LOP3.LUT R4, R29, R8, RZ, 0x3c, !PT ;  /* 0x000000081d047212 */ /* 0x000fc800078e3cff */
[----:B------:R-:W-:-:S07]  /*04c0*/  ISETP.GE.AND P2, PT, R4, RZ, PT ;  /* 0x000000ff0400720c */ /* 0x000fce0003f46270 */
[----:B------:R-:W-:-:S06]  /*04d0*/  @P0 IADD3 R5, PT, PT, R5, 0x1, RZ ;  /* 0x0000000105050810 */ /* 0x000fcc0007ffe0ff */
[----:B------:R-:W-:Y:S01]  /*04e0*/  @!P2 IMAD.MOV R5, RZ, RZ, -R5 ;  /* 0x000000ffff05a224 */ /* 0x000fe200078e0a05 */
[----:B------:R-:W-:-:S05]  /*04f0*/  @!P1 LOP3.LUT R5, RZ, R8, RZ, 0x33, !PT ;  /* 0x00000008ff059212 */ /* 0x000fca00078e33ff */
[----:B------:R-:W-:-:S04]  /*0500*/  IMAD.MOV R4, RZ, RZ, -R5 ;  /* 0x000000ffff047224 */ /* 0x000fc800078e0a05 */
[----:B------:R-:W-:-:S04]  /*0510*/  IMAD R4, R8, R4, R29 ;  /* 0x0000000408047224 */ /* 0x000fc800078e021d */
[----:B------:R-:W-:Y:S02]  /*0520*/  IMAD R9, R5, R4, UR4 ;  /* 0x0000000405097e24 */ /* 0x000fe4000f8e0204 */
[----:B------:R-:W-:-:S04]  /*0530*/  IMAD.WIDE R4, R4, 0x20, R6 ;  /* 0x0000002004047825 */ /* 0x000fc800078e0206 */
[----:B0-----:R-:W-:Y:S01]  /*0540*/  IMAD.WIDE R10, R9, 0x4, R10 ;  /* 0x00000004090a7825 */ /* 0x001fe200078e020a */
[----:B------:R-:W2:Y:S04]  /*0550*/  LDG.E R14, desc[UR6][R4.64] ;  /* 0x00000006040e7981 */ /* 0x000ea8000c1e1900 */
[----:B------:R0:W2:Y:S01]  /*0560*/  LDG.E R9, desc[UR6][R10.64] ;  /* 0x000000060a097981 */ /* 0x0000a2000c1e1900 */
[----:B------:R-:W-:Y:S01]  /*0570*/  UMOV UR4, URZ ;  /* 0x000000ff00047c82 */ /* 0x000fe20008000000 */
[----:B------:R-:W-:Y:S02]  /*0580*/  IMAD.U32 R30, RZ, RZ, UR14 ;  /* 0x0000000eff1e7e24 */ /* 0x000fe4000f8e00ff */
[----:B------:R-:W-:Y:S02]  /*0590*/  IMAD.U32 R31, RZ, RZ, UR15 ;  /* 0x0000000fff1f7e24 */ /* 0x000fe4000f8e00ff */
[----:B0-----:R-:W-:-:S04]  /*05a0*/  IMAD.WIDE R10, R29, 0x20, R30 ;  /* 0x000000201d0a7825 */ /* 0x001fc800078e021e */
[----:B--2---:R-:W-:-:S04]  /*05b0*/  IMAD.WIDE.U32 R14, R14, R9, RZ ;  /* 0x000000090e0e7225 */ /* 0x004fc800078e00ff */
[----:B------:R-:W-:-:S04]  /*05c0*/  IMAD R16, R14, -0x7effffff, RZ ;  /* 0x810000010e107824 */ /* 0x000fc800078e02ff */
[----:B------:R-:W-:-:S04]  /*05d0*/  IMAD.WIDE.U32 R16, R16, 0x7f000001, RZ ;  /* 0x7f00000110107825 */ /* 0x000fc800078e00ff */
[----:B------:R-:W-:Y:S01]  /*05e0*/  VIADD R17, R17, UR4 ;  /* 0x0000000411117c36 */ /* 0x000fe20008000000 */
[CC--:B------:R-:W-:Y:S02]  /*05f0*/  ISETP.GE.U32.AND P0, PT, R14.reuse, R16.reuse, PT ;  /* 0x000000100e00720c */ /* 0x0c0fe40003f06070 */
[----:B------:R-:W-:Y:S02]  /*0600*/  IADD3 RZ, P1, PT, R14, -R16, RZ ;  /* 0x800000100eff7210 */ /* 0x000fe40007f3e0ff */
[CC--:B------:R-:W-:Y:S02]  /*0610*/  ISETP.GE.U32.AND.EX P0, PT, R15.reuse, R17.reuse, PT, P0 ;  /* 0x000000110f00720c */ /* 0x0c0fe40003f06100 */
[----:B------:R-:W-:-:S04]  /*0620*/  IADD3.X R14, PT, PT, R15, ~R17, RZ, P1, !PT ;  /* 0x800000110f0e7210 */ /* 0x000fc80000ffe4ff */
[----:B------:R-:W-:-:S07]  /*0630*/  IADD3 R19, PT, PT, R14, 0x7f000001, RZ ;  /* 0x7f0000010e137810 */ /* 0x000fce0007ffe0ff */
[----:B------:R-:W-:-:S05]  /*0640*/  @P0 IMAD.MOV R19, RZ, RZ, R14 ;  /* 0x000000ffff130224 */ /* 0x000fca00078e020e */
[----:B------:R0:W-:Y:S04]  /*0650*/  STG.E desc[UR6][R10.64], R19 ;  /* 0x000000130a007986 */ /* 0x0001e8000c101906 */
[----:B------:R-:W2:Y:S02]  /*0660*/  LDG.E R14, desc[UR6][R4.64+0x4] ;  /* 0x00000406040e7981 */ /* 0x000ea4000c1e1900 */
[----:B--2---:R-:W-:-:S04]  /*0670*/  IMAD.WIDE.U32 R14, R14, R9, RZ ;  /* 0x000000090e0e7225 */ /* 0x004fc800078e00ff */
[----:B------:R-:W-:-:S04]  /*0680*/  IMAD R16, R14, -0x7effffff, RZ ;  /* 0x810000010e107824 */ /* 0x000fc800078e02ff */
[----:B------:R-:W-:-:S04]  /*0690*/  IMAD.WIDE.U32 R16, R16, 0x7f000001, RZ ;  /* 0x7f00000110107825 */ /* 0x000fc800078e00ff */
[----:B------:R-:W-:Y:S01]  /*06a0*/  VIADD R17, R17, UR4 ;  /* 0x0000000411117c36 */ /* 0x000fe20008000000 */
[CC--:B------:R-:W-:Y:S02]  /*06b0*/  ISETP.GE.U32.AND P0, PT, R14.reuse, R16.reuse, PT ;  /* 0x000000100e00720c */ /* 0x0c0fe40003f06070 */
[----:B------:R-:W-:Y:S02]  /*06c0*/  IADD3 RZ, P1, PT, R14, -R16, RZ ;  /* 0x800000100eff7210 */ /* 0x000fe40007f3e0ff */
[CC--:B------:R-:W-:Y:S02]  /*06d0*/  ISETP.GE.U32.AND.EX P0, PT, R15.reuse, R17.reuse, PT, P0 ;  /* 0x000000110f00720c */ /* 0x0c0fe40003f06100 */
[----:B------:R-:W-:-:S05]  /*06e0*/  IADD3.X R14, PT, PT, R15, ~R17, RZ, P1, !PT ;  /* 0x800000110f0e7210 */ /* 0x000fca0000ffe4ff */
[----:B0-----:R-:W-:-:S06]  /*06f0*/  VIADD R19, R14, 0x7f000001 ;  /* 0x7f0000010e137836 */ /* 0x001fcc0000000000 */
[----:B------:R-:W-:-:S05]  /*0700*/  @P0 IMAD.MOV R19, RZ, RZ, R14 ;  /* 0x000000ffff130224 */ /* 0x000fca00078e020e */
[----:B------:R0:W-:Y:S04]  /*0710*/  STG.E desc[UR6][R10.64+0x4], R19 ;  /* 0x000004130a007986 */ /* 0x0001e8000c101906 */
[----:B------:R-:W2:Y:S02]  /*0720*/  LDG.E R14, desc[UR6][R4.64+0x8] ;  /* 0x00000806040e7981 */ /* 0x000ea4000c1e1900 */
[----:B--2---:R-:W-:-:S04]  /*0730*/  IMAD.WIDE.U32 R14, R14, R9, RZ ;  /* 0x000000090e0e7225 */ /* 0x004fc800078e00ff */
[----:B------:R-:W-:-:S04]  /*0740*/  IMAD R16, R14, -0x7effffff, RZ ;  /* 0x810000010e107824 */ /* 0x000fc800078e02ff */
[----:B------:R-:W-:-:S03]  /*0750*/  IMAD.WIDE.U32 R16, R16, 0x7f000001, RZ ;  /* 0x7f00000110107825 */ /* 0x000fc600078e00ff */
[CC--:B------:R-:W-:Y:S02]  /*0760*/  ISETP.GE.U32.AND P0, PT, R14.reuse, R16.reuse, PT ;  /* 0x000000100e00720c */ /* 0x0c0fe40003f06070 */
[----:B------:R-:W-:Y:S02]  /*0770*/  IADD3 R17, PT, PT, R17, UR4, RZ ;  /* 0x0000000411117c10 */ /* 0x000fe4000fffe0ff */
[----:B------:R-:W-:Y:S02]  /*0780*/  IADD3 RZ, P1, PT, R14, -R16, RZ ;  /* 0x800000100eff7210 */ /* 0x000fe40007f3e0ff */
[----:B------:R-:W-:-:S03]  /*0790*/  ISETP.GE.U32.AND.EX P0, PT, R15, R17, PT, P0 ;  /* 0x000000110f00720c */ /* 0x000fc60003f06100 */
[----:B------:R-:W-:-:S04]  /*07a0*/  IMAD.X R14, R15, 0x1, ~R17, P1 ;  /* 0x000000010f0e7824 */ /* 0x000fc800008e0e11 */
[----:B0-----:R-:W-:-:S06]  /*07b0*/  VIADD R19, R14, 0x7f000001 ;  /* 0x7f0000010e137836 */ /* 0x001fcc0000000000 */
[----:B------:R-:W-:-:S05]  /*07c0*/  @P0 IADD3 R19, PT, PT, R14, RZ, RZ ;  /* 0x000000ff0e130210 */ /* 0x000fca0007ffe0ff */
        /* <DEDUP_REMOVED lines=8> */
[----:B------:R-:W-:-:S03]  /*0850*/  ISETP.GE.U32.AND.EX P0, PT, R15, R17, PT, P0 ;  /* 0x000000110f00720c */ /* 0x000fc60003f06100 */
[----:B------:R-:W-:-:S05]  /*0860*/  IMAD.X R14, R15, 0x1, ~R17, P1 ;  /* 0x000000010f0e7824 */ /* 0x000fca00008e0e11 */
[----:B0-----:R-:W-:-:S05]  /*0870*/  IADD3 R19, PT, PT, R14, 0x7f000001, RZ ;  /* 0x7f0000010e137810 */ /* 0x001fca0007ffe0ff */
        /* <DEDUP_REMOVED lines=47> */
[----:B------:R-:W-:-:S06]  /*0b70*/  VIADD R9, R14, 0x7f000001 ;  /* 0x7f0000010e097836 */ /* 0x000fcc0000000000 */
[----:B------:R-:W-:-:S05]  /*0b80*/  @P0 IMAD.MOV R9, RZ, RZ, R14 ;  /* 0x000000ffff090224 */ /* 0x000fca00078e020e */
[----:B------:R0:W-:Y:S02]  /*0b90*/  STG.E desc[UR6][R10.64+0x1c], R9 ;  /* 0x00001c090a007986 */ /* 0x0001e4000c101906 */
.L_x_5:
[----:B------:R-:W-:Y:S05]  /*0ba0*/  BSYNC.RECONVERGENT B0 ;  /* 0x0000000000007941 */ /* 0x000fea0003800200 */
.L_x_3:
[-C--:B0-----:R-:W-:Y:S01]  /*0bb0*/  IABS R10, R8.reuse ;  /* 0x00000008000a7213 */ /* 0x081fe20000000000 */
[----:B-1----:R-:W0:Y:S01]  /*0bc0*/  LDC R4, c[0x0][0x394] ;  /* 0x0000e500ff047b82 */ /* 0x002e220000000800 */
[----:B------:R-:W-:Y:S02]  /*0bd0*/  IABS R16, R8 ;  /* 0x0000000800107213 */ /* 0x000fe40000000000 */
[----:B------:R-:W1:Y:S02]  /*0be0*/  I2F.RP R11, R10 ;  /* 0x0000000a000b7306 */ /* 0x000e640000209400 */
[----:B------:R-:W-:-:S06]  /*0bf0*/  IADD3 R16, PT, PT, RZ, -R16, RZ ;  /* 0x80000010ff107210 */ /* 0x000fcc0007ffe0ff */
[----:B-1----:R-:W1:Y:S01]  /*0c00*/  MUFU.RCP R11, R11 ;  /* 0x0000000b000b7308 */ /* 0x002e620000001000 */
[----:B0-----:R-:W-:-:S04]  /*0c10*/  VIADD R17, R4, UR11 ;  /* 0x0000000b04117c36 */ /* 0x001fc80008000000 */
[----:B------:R-:W-:-:S05]  /*0c20*/  VIADD R5, R17, 0xffffffff ;  /* 0xffffffff11057836 */ /* 0x000fca0000000000 */
[----:B------:R-:W-:Y:S02]  /*0c30*/  SHF.L.U32 R12, R12, R5, RZ ;  /* 0x000000050c0c7219 */ /* 0x000fe400000006ff */
[----:B-1----:R-:W-:Y:S02]  /*0c40*/  IADD3 R14, PT, PT, R11, 0xffffffe, RZ ;  /* 0x0ffffffe0b0e7810 */ /* 0x002fe40007ffe0ff */
[----:B------:R-:W-:Y:S01]  /*0c50*/  LOP3.LUT R11, RZ, R8, RZ, 0x33, !PT ;  /* 0x00000008ff0b7212 */ /* 0x000fe200078e33ff */
[----:B------:R-:W-:Y:S01]  /*0c60*/  IMAD.IADD R9, R29, 0x1, R12 ;  /* 0x000000011d097824 */ /* 0x000fe200078e020c */
[----:B------:R0:W1:Y:S02]  /*0c70*/  F2I.FTZ.U32.TRUNC.NTZ R15, R14 ;  /* 0x0000000e000f7305 */ /* 0x000064000021f000 */
[----:B0-----:R-:W-:Y:S01]  /*0c80*/  IMAD.MOV.U32 R14, RZ, RZ, RZ ;  /* 0x000000ffff0e7224 */ /* 0x001fe200078e00ff */
[----:B-1----:R-:W-:-:S05]  /*0c90*/  IADD3 R4, PT, PT, RZ, -R15, RZ ;  /* 0x8000000fff047210 */ /* 0x002fca0007ffe0ff */
[----:B------:R-:W-:Y:S01]  /*0ca0*/  IMAD.MOV.U32 R5, RZ, RZ, R4 ;  /* 0x000000ffff057224 */ /* 0x000fe200078e0004 */
[----:B------:R-:W-:-:S03]  /*0cb0*/  IABS R4, R9 ;  /* 0x0000000900047213 */ /* 0x000fc60000000000 */
[----:B------:R-:W-:-:S04]  /*0cc0*/  IMAD R5, R5, R10, RZ ;  /* 0x0000000a05057224 */ /* 0x000fc800078e02ff */
[----:B------:R-:W-:Y:S01]  /*0cd0*/  IMAD.HI.U32 R14, R15, R5, R14 ;  /* 0x000000050f0e7227 */ /* 0x000fe200078e000e */
[----:B------:R-:W-:Y:S02]  /*0ce0*/  MOV R15, R16 ;  /* 0x00000010000f7202 */ /* 0x000fe40000000f00 */
[----:B------:R-:W-:Y:S01]  /*0cf0*/  MOV R16, 0xffffffff ;  /* 0xffffffff00107802 */ /* 0x000fe20000000f00 */
[----:B------:R-:W-:-:S03]  /*0d00*/  IMAD.MOV.U32 R5, RZ, RZ, R4 ;  /* 0x000000ffff057224 */ /* 0x000fc600078e0004 */
[----:B------:R-:W-:Y:S01]  /*0d10*/  SHF.L.U32 R19, R16, R17, RZ ;  /* 0x0000001110137219 */ /* 0x000fe200000006ff */
[----:B------:R-:W-:-:S03]  /*0d20*/  IMAD.HI.U32 R4, R14, R5, RZ ;  /* 0x000000050e047227 */ /* 0x000fc600078e00ff */
[----:B------:R-:W-:Y:S01]  /*0d30*/  LOP3.LUT R19, RZ, R19, RZ, 0x33, !PT ;  /* 0x00000013ff137212 */ /* 0x000fe200078e33ff */
[----:B------:R-:W-:-:S05]  /*0d40*/  IMAD R5, R4, R15, R5 ;  /* 0x0000000f04057224 */ /* 0x000fca00078e0205 */
[----:B------:R-:W-:-:S13]  /*0d50*/  ISETP.GT.U32.AND P1, PT, R10, R5, PT ;  /* 0x000000050a00720c */ /* 0x000fda0003f24070 */
[----:B------:R-:W-:Y:S02]  /*0d60*/  @!P1 IMAD.IADD R5, R5, 0x1, -R10 ;  /* 0x0000000105059824 */ /* 0x000fe400078e0a0a */
[----:B------:R-:W-:Y:S01]  /*0d70*/  @!P1 VIADD R4, R4, 0x1 ;  /* 0x0000000104049836 */ /* 0x000fe20000000000 */
[----:B------:R-:W-:Y:S02]  /*0d80*/  ISETP.NE.AND P1, PT, R8, RZ, PT ;  /* 0x000000ff0800720c */ /* 0x000fe40003f25270 */
[----:B------:R-:W-:Y:S02]  /*0d90*/  ISETP.GE.U32.AND P0, PT, R5, R10, PT ;  /* 0x0000000a0500720c */ /* 0x000fe40003f06070 */
[----:B------:R-:W-:-:S04]  /*0da0*/  LOP3.LUT R5, R9, R8, RZ, 0x3c, !PT ;  /* 0x0000000809057212 */ /* 0x000fc800078e3cff */
[----:B------:R-:W-:-:S07]  /*0db0*/  ISETP.GE.AND P2, PT, R5, RZ, PT ;  /* 0x000000ff0500720c */ /* 0x000fce0003f46270 */
[----:B------:R-:W-:-:S05]  /*0dc0*/  @P0 IADD3 R4, PT, PT, R4, 0x1, RZ ;  /* 0x0000000104040810 */ /* 0x000fca0007ffe0ff */
[----:B------:R-:W-:Y:S02]  /*0dd0*/  IMAD.MOV.U32 R18, RZ, RZ, R4 ;  /* 0x000000ffff127224 */ /* 0x000fe400078e0004 */
[----:B------:R-:W0:Y:S02]  /*0de0*/  LDC.64 R4, c[0x0][0x398] ;  /* 0x0000e600ff047b82 */ /* 0x000e240000000a00 */
[----:B------:R-:W-:-:S05]  /*0df0*/  @!P2 IMAD.MOV R18, RZ, RZ, -R18 ;  /* 0x000000ffff12a224 */ /* 0x000fca00078e0a12 */
[----:B------:R-:W-:-:S05]  /*0e00*/  SEL R18, R11, R18, !P1 ;  /* 0x000000120b127207 */ /* 0x000fca0004800000 */
[----:B------:R-:W-:-:S04]  /*0e10*/  IMAD.MOV R17, RZ, RZ, -R18 ;  /* 0x000000ffff117224 */ /* 0x000fc800078e0a12 */
[----:B------:R-:W-:-:S04]  /*0e20*/  IMAD R17, R8, R17, R9 ;  /* 0x0000001108117224 */ /* 0x000fc800078e0209 */
[----:B------:R-:W-:Y:S02]  /*0e30*/  IMAD R21, R18, R17, R19 ;  /* 0x0000001112157224 */ /* 0x000fe400078e0213 */
[----:B------:R-:W-:-:S04]  /*0e40*/  IMAD.WIDE R6, R17, 0x20, R6 ;  /* 0x0000002011067825 */ /* 0x000fc800078e0206 */
[----:B0-----:R-:W-:Y:S01]  /*0e50*/  IMAD.WIDE R20, R21, 0x4, R4 ;  /* 0x0000000415147825 */ /* 0x001fe200078e0204 */
[----:B------:R-:W2:Y:S04]  /*0e60*/  LDG.E R18, desc[UR6][R6.64] ;  /* 0x0000000606127981 */ /* 0x000ea8000c1e1900 */
[----:B------:R-:W2:Y:S01]  /*0e70*/  LDG.E R17, desc[UR6][R20.64] ;  /* 0x0000000614117981 */ /* 0x000ea2000c1e1900 */
[----:B------:R-:W-:Y:S01]  /*0e80*/  UMOV UR4, URZ ;  /* 0x000000ff00047c82 */ /* 0x000fe20008000000 */
[----:B------:R-:W-:-:S04]  /*0e90*/  IMAD.WIDE R8, R9, 0x20, R30 ;  /* 0x0000002009087825 */ /* 0x000fc800078e021e */
        /* <DEDUP_REMOVED lines=83> */
[----:B------:R-:W2:Y:S01]  /*13d0*/  LDG.E R18, desc[UR6][R6.64+0x1c] ;  /* 0x00001c0606127981 */ /* 0x000ea2000c1e1900 */
[----:B------:R-:W-:-:S04]  /*13e0*/  UISETP.NE.U32.AND UP0, UPT, UR8, URZ, UPT ;  /* 0x000000ff0800728c */ /* 0x000fc8000bf05070 */
[----:B------:R-:W-:Y:S01]  /*13f0*/  UISETP.NE.AND.EX UP0, UPT, UR9, URZ, UPT, UP0 ;  /* 0x000000ff0900728c */ /* 0x000fe2000bf05300 */
        /* <DEDUP_REMOVED lines=8> */
[----:B------:R-:W-:-:S06]  /*1480*/  VIADD R17, R18, 0x7f000001 ;  /* 0x7f00000112117836 */ /* 0x000fcc0000000000 */
[----:B------:R-:W-:-:S05]  /*1490*/  @P0 IADD3 R17, PT, PT, R18, RZ, RZ ;  /* 0x000000ff12110210 */ /* 0x000fca0007ffe0ff */
[----:B------:R0:W-:Y:S01]  /*14a0*/  STG.E desc[UR6][R8.64+0x1c], R17 ;  /* 0x00001c1108007986 */ /* 0x0001e2000c101906 */
[----:B------:R-:W-:Y:S05]  /*14b0*/  BRA.U UP0, `(.L_x_6) ;  /* 0x0000000100047547 */ /* 0x000fea000b800000 */
[----:B------:R-:W-:Y:S05]  /*14c0*/  BPT.TRAP 0x1 ;  /* 0x000000040000795c */ /* 0x000fea0000300000 */
.L_x_6:
[----:B------:R-:W1:Y:S01]  /*14d0*/  S2R R28, SR_TID.Y ;  /* 0x00000000001c7919 */ /* 0x000e620000002200 */
[----:B------:R-:W-:Y:S01]  /*14e0*/  BSSY B0, `(.L_x_7) ;  /* 0x0000028000007945 */ /* 0x000fe20003800000 */
[----:B------:R-:W2:Y:S01]  /*14f0*/  S2R R7, SR_TID.Z ;  /* 0x0000000000077919 */ /* 0x000ea20000002300 */
[----:B------:R-:W-:Y:S01]  /*1500*/  BAR.SYNC.DEFER_BLOCKING 0x0 ;  /* 0x0000000000007b1d */ /* 0x000fe20000010000 */
[----:B-1----:R-:W-:-:S05]  /*1510*/  IMAD.IADD R28, R13, 0x1, R28 ;  /* 0x000000010d1c7824 */ /* 0x002fca00078e021c */
[----:B--2---:R-:W-:-:S13]  /*1520*/  LOP3.LUT P0, R28, R28, RZ, R7, 0xfa, !PT ;  /* 0x000000ff1c1c7212 */ /* 0x004fda000780fa07 */
[----:B------:R-:W-:Y:S05]  /*1530*/  @P0 BRA `(.L_x_8) ;  /* 0x0000000000880947 */ /* 0x000fea0003800000 */
[----:B------:R-:W1:Y:S01]  /*1540*/  S2R R7, SR_CTAID.Y ;  /* 0x0000000000077919 */ /* 0x000e620000002600 */
[----:B------:R-:W2:Y:S01]  /*1550*/  LDCU UR4, c[0x0][0x370] ;  /* 0x00006e00ff0477ac */ /* 0x000ea20008000800 */
[----:B0-----:R-:W0:Y:S01]  /*1560*/  S2R R8, SR_CTAID.Z ;  /* 0x0000000000087919 */ /* 0x001e220000002700 */
[----:B------:R-:W3:Y:S01]  /*1570*/  LDCU UR5, c[0x0][0x374] ;  /* 0x00006e80ff0577ac */ /* 0x000ee20008000800 */
[----:B------:R-:W4:Y:S01]  /*1580*/  S2R R9, SR_LANEID ;  /* 0x0000000000097919 */ /* 0x000f220000000000 */
[----:B------:R-:W5:Y:S01]  /*1590*/  LDCU UR8, c[0x0][0x378] ;  /* 0x00006f00ff0877ac */ /* 0x000f620008000800 */
[----:B------:R-:W-:Y:S01]  /*15a0*/  VOTEU.ANY UR9, UPT, PT ;  /* 0x0000000000097886 */ /* 0x000fe200038e0100 */
[----:B--2---:R-:W-:-:S04]  /*15b0*/  UIADD3 UR4, UPT, UPT, URZ, -UR4, URZ ;  /* 0x80000004ff047290 */ /* 0x004fc8000fffe0ff */
[----:B---3--:R-:W-:-:S04]  /*15c0*/  UIMAD UR4, UR4, UR5, URZ ;  /* 0x00000005040472a4 */ /* 0x008fc8000f8e02ff */
[----:B-----5:R-:W-:Y:S01]  /*15d0*/  UIMAD UR4, UR8, UR4, -0x7fffffff ;  /* 0x80000001080474a4 */ /* 0x020fe2000f8e0204 */
[----:B-1----:R-:W-:Y:S01]  /*15e0*/  IMAD.IADD R6, R0, 0x1, R7 ;  /* 0x0000000100067824 */ /* 0x002fe200078e0207 */
[----:B0-----:R-:W-:Y:S02]  /*15f0*/  IADD3 R7, PT, PT, -R8, RZ, RZ ;  /* 0x000000ff08077210 */ /* 0x001fe40007ffe1ff */
[----:B------:R-:W4:Y:S02]  /*1600*/  FLO.U32 R8, UR9 ;  /* 0x0000000900087d00 */ /* 0x000f2400080e0000 */
[----:B------:R-:W-:-:S06]  /*1610*/  ISETP.NE.AND P2, PT, R6, R7, PT ;  /* 0x000000070600720c */ /* 0x000fcc0003f45270 */
[----:B------:R-:W0:Y:S01]  /*1620*/  POPC R6, UR9 ;  /* 0x0000000900067d09 */ /* 0x000e220008000000 */
[----:B----4-:R-:W-:-:S06]  /*1630*/  ISETP.EQ.U32.AND P0, PT, R8, R9, PT ;  /* 0x000000090800720c */ /* 0x010fcc0003f02070 */
[----:B------:R-:W-:Y:S01]  /*1640*/  VOTEU.ANY UP0, P2 ;  /* 0x0000000000ff7886 */ /* 0x000fe20001000100 */
[----:B------:R-:W-:-:S06]  /*1650*/  USEL UR4, UR4, 0x1, !UP0 ;  /* 0x0000000104047887 */ /* 0x000fcc000c000000 */
[----:B0-----:R-:W-:Y:S01]  /*1660*/  IMAD R7, R6, UR4, RZ ;  /* 0x0000000406077c24 */ /* 0x001fe2000f8e02ff */
[----:B------:R-:W-:Y:S06]  /*1670*/  @P0 MEMBAR.ALL.GPU ;  /* 0x0000000000000992 */ /* 0x000fec000000a000 */
[----:B------:R-:W-:-:S00]  /*1680*/  @P0 ERRBAR ;  /* 0x00000000000009ab */ /* 0x000fc00000000000 */
[----:B------:R-:W-:Y:S06]  /*1690*/  @P0 CGAERRBAR ;  /* 0x00000000000005ab */ /* 0x000fec0000000000 */
[----:B------:R-:W2:Y:S01]  /*16a0*/  @P0 ATOM.E.ADD.STRONG.GPU PT, R7, desc[UR6][R2.64+0x4], R7 ;  /* 0x800004070207098a */ /* 0x000ea200081ef106 */
[----:B------:R-:W0:Y:S02]  /*16b0*/  S2R R9, SR_LTMASK ;  /* 0x0000000000097919 */ /* 0x000e240000003900 */
[----:B0-----:R-:W-:-:S06]  /*16c0*/  LOP3.LUT R9, R9, UR9, RZ, 0xc0, !PT ;  /* 0x0000000909097c12 */ /* 0x001fcc000f8ec0ff */
[----:B------:R-:W0:Y:S01]  /*16d0*/  POPC R9, R9 ;  /* 0x0000000900097309 */ /* 0x000e220000000000 */
[----:B--2---:R-:W0:Y:S02]  /*16e0*/  SHFL.IDX PT, R6, R7, R8, 0x1f ;  /* 0x00001f0807067589 */ /* 0x004e2400000e0000 */
[----:B0-----:R-:W-:-:S07]  /*16f0*/  IMAD R6, R9, UR4, R6 ;  /* 0x0000000409067c24 */ /* 0x001fce000f8e0206 */
.L_x_9:
[----:B------:R-:W2:Y:S04]  /*1700*/  LD.E.STRONG.GPU R7, desc[UR6][R2.64+0x4] ;  /* 0x0000040602077980 */ /* 0x000ea8000c10f900 */
[----:B--2---:R-:W-:Y:S01]  /*1710*/  CCTL.IVALL ;  /* 0x00000000ff00798f */ /* 0x004fe20002000000 */
[----:B------:R-:W-:Y:S05]  /*1720*/  YIELD ;  /* 0x0000000000007946 */ /* 0x000fea0003800000 */
[----:B------:R-:W-:-:S04]  /*1730*/  LOP3.LUT R7, R7, R6, RZ, 0x3c, !PT ;  /* 0x0000000607077212 */ /* 0x000fc800078e3cff */
[----:B------:R-:W-:-:S13]  /*1740*/  ISETP.GT.AND P0, PT, R7, -0x1, PT ;  /* 0xffffffff0700780c */ /* 0x000fda0003f04270 */
[----:B------:R-:W-:Y:S05]  /*1750*/  @P0 BRA `(.L_x_9) ;  /* 0xfffffffc00e80947 */ /* 0x000fea000383ffff */
.L_x_8:
[----:B------:R-:W-:Y:S05]  /*1760*/  BSYNC B0 ;  /* 0x0000000000007941 */ /* 0x000fea0003800000 */
.L_x_7:
[----:B------:R-:W-:-:S03]  /*1770*/  UMOV UR4, 0xffffffff ;  /* 0xffffffff00047882 */ /* 0x000fc60000000000 */
[----:B------:R-:W-:Y:S05]  /*1780*/  BRA.DIV UR4, `(.L_x_10) ;  /* 0x0000003604547947 */ /* 0x000fea000b800000 */
[----:B------:R-:W-:Y:S06]  /*1790*/  BAR.SYNC.DEFER_BLOCKING 0x0 ;  /* 0x0000000000007b1d */ /* 0x000fec0000010000 */
.L_x_30:
[----:B------:R-:W-:Y:S01]  /*17a0*/  IABS R6, R29 ;  /* 0x0000001d00067213 */ /* 0x000fe20000000000 */
[----:B------:R-:W-:Y:S02]  /*17b0*/  UIADD3 UR4, UPT, UPT, -UR11, 0x20, URZ ;  /* 0x000000200b047890 */ /* 0x000fe4000fffe1ff */
[----:B------:R-:W-:Y:S01]  /*17c0*/  SHF.L.U32 R16, R16, UR11, RZ ;  /* 0x0000000b10107c19 */ /* 0x000fe200080006ff */
[----:B------:R-:W-:Y:S01]  /*17d0*/  BSSY.RECONVERGENT B0, `(.L_x_11) ;  /* 0x0000035000007945 */ /* 0x000fe20003800200 */
[----:B------:R-:W-:Y:S01]  /*17e0*/  ISETP.GE.AND P2, PT, R29, RZ, PT ;  /* 0x000000ff1d00720c */ /* 0x000fe20003f46270 */
[----:B------:R-:W-:-:S04]  /*17f0*/  IMAD.HI.U32 R14, R14, R6, RZ ;  /* 0x000000060e0e7227 */ /* 0x000fc800078e00ff */
[----:B------:R-:W-:Y:S01]  /*1800*/  IMAD R6, R14, R15, R6 ;  /* 0x0000000f0e067224 */ /* 0x000fe200078e0206 */
[----:B------:R-:W-:-:S04]  /*1810*/  LOP3.LUT R15, R29, R16, RZ, 0x30, !PT ;  /* 0x000000101d0f7212 */ /* 0x000fc800078e30ff */
[----:B------:R-:W-:Y:S01]  /*1820*/  ISETP.GT.U32.AND P0, PT, R10, R6, PT ;  /* 0x000000060a00720c */ /* 0x000fe20003f04070 */
[----:B------:R-:W1:-:S12]  /*1830*/  BREV R14, R15 ;  /* 0x0000000f000e7301 */ /* 0x000e580000000000 */
[----:B------:R-:W-:Y:S01]  /*1840*/  @!P0 IMAD.IADD R6, R6, 0x1, -R10 ;  /* 0x0000000106068824 */ /* 0x000fe200078e0a0a */
[----:B-1----:R-:W-:-:S04]  /*1850*/  SHF.R.U32.HI R14, RZ, UR4, R14 ;  /* 0x00000004ff0e7c19 */ /* 0x002fc8000801160e */
[----:B------:R-:W-:-:S13]  /*1860*/  ISETP.GT.U32.AND P0, PT, R10, R6, PT ;  /* 0x000000060a00720c */ /* 0x000fda0003f04070 */
[----:B------:R-:W-:Y:S01]  /*1870*/  @!P0 IMAD.IADD R6, R6, 0x1, -R10 ;  /* 0x0000000106068824 */ /* 0x000fe200078e0a0a */
[----:B------:R-:W-:-:S04]  /*1880*/  ISETP.GE.AND P0, PT, R15, R14, PT ;  /* 0x0000000e0f00720c */ /* 0x000fc80003f06270 */
[----:B------:R-:W-:-:S04]  /*1890*/  @!P2 IADD3 R6, PT, PT, -R6, RZ, RZ ;  /* 0x000000ff0606a210 */ /* 0x000fc80007ffe1ff */
[----:B------:R-:W-:Y:S02]  /*18a0*/  SEL R6, R11, R6, !P1 ;  /* 0x000000060b067207 */ /* 0x000fe40004800000 */
[----:B------:R-:W-:-:S03]  /*18b0*/  ISETP.NE.AND P1, PT, R28, RZ, PT ;  /* 0x000000ff1c00720c */ /* 0x000fc60003f25270 */
[----:B------:R-:W-:-:S04]  /*18c0*/  IMAD.IADD R11, R29, 0x1, -R6 ;  /* 0x000000011d0b7824 */ /* 0x000fc800078e0a06 */
[----:B------:R-:W-:-:S04]  /*18d0*/  IMAD.WIDE R10, R11, 0x20, R30 ;  /* 0x000000200b0a7825 */ /* 0x000fc800078e021e */
[----:B------:R-:W-:Y:S01]  /*18e0*/  IMAD.WIDE R6, R12, 0x20, R10 ;  /* 0x000000200c067825 */ /* 0x000fe200078e020a */
[----:B------:R-:W-:Y:S06]  /*18f0*/  @P0 BRA `(.L_x_12) ;  /* 0x0000000000880947 */ /* 0x000fec0003800000 */
        /* <DEDUP_REMOVED lines=34> */
.L_x_12:
[----:B------:R-:W-:Y:S05]  /*1b20*/  BSYNC.RECONVERGENT B0 ;  /* 0x0000000000007941 */ /* 0x000fea0003800200 */
.L_x_11:
[----:B------:R-:W-:Y:S04]  /*1b30*/  BSSY.RECONVERGENT B0, `(.L_x_13) ;  /* 0x0000024000007945 */ /* 0x000fe80003800200 */
[----:B------:R-:W-:Y:S05]  /*1b40*/  @P0 BRA `(.L_x_14) ;  /* 0x0000000000880947 */ /* 0x000fea0003800000 */
[----:B01----:R-:W-:-:S04]  /*1b50*/  IMAD.WIDE.U32 R8, R14, 0x20, R6 ;  /* 0x000000200e087825 */ /* 0x003fc800078e0006 */
        /* <DEDUP_REMOVED lines=33> */
.L_x_14:
[----:B------:R-:W-:Y:S05]  /*1d70*/  BSYNC.RECONVERGENT B0 ;  /* 0x0000000000007941 */ /* 0x000fea0003800200 */
.L_x_13:
[----:B------:R-:W-:-:S03]  /*1d80*/  UMOV UR4, 0xffffffff ;  /* 0xffffffff00047882 */ /* 0x000fc60000000000 */
[----:B------:R-:W-:Y:S05]  /*1d90*/  BRA.DIV UR4, `(.L_x_15) ;  /* 0x0000003204007947 */ /* 0x000fea000b800000 */
[----:B------:R-:W-:Y:S06]  /*1da0*/  BAR.SYNC.DEFER_BLOCKING 0x0 ;  /* 0x0000000000007b1d */ /* 0x000fec0000010000 */
.L_x_33:
[----:B------:R-:W-:Y:S04]  /*1db0*/  BSSY B0, `(.L_x_16) ;  /* 0x0000024000007945 */ /* 0x000fe80003800000 */
[----:B------:R-:W-:Y:S05]  /*1dc0*/  @P1 BRA `(.L_x_17) ;  /* 0x0000000000881947 */ /* 0x000fea0003800000 */
[----:B--2---:R-:W2:Y:S01]  /*1dd0*/  S2R R7, SR_CTAID.Y ;  /* 0x0000000000077919 */ /* 0x004ea20000002600 */
[----:B------:R-:W3:Y:S01]  /*1de0*/  LDCU UR4, c[0x0][0x370] ;  /* 0x00006e00ff0477ac */ /* 0x000ee20008000800 */
[----:B------:R-:W4:Y:S01]  /*1df0*/  S2R R6, SR_CTAID.Z ;  /* 0x0000000000067919 */ /* 0x000f220000002700 */
[----:B------:R-:W5:Y:S01]  /*1e00*/  LDCU UR5, c[0x0][0x374] ;  /* 0x00006e80ff0577ac */ /* 0x000f620008000800 */
[----:B01----:R-:W0:Y:S01]  /*1e10*/  S2R R9, SR_LANEID ;  /* 0x0000000000097919 */ /* 0x003e220000000000 */
[----:B------:R-:W1:Y:S01]  /*1e20*/  LDCU UR8, c[0x0][0x378] ;  /* 0x00006f00ff0877ac */ /* 0x000e620008000800 */
[----:B------:R-:W-:Y:S02]  /*1e30*/  VOTEU.ANY UR9, UPT, PT ;  /* 0x0000000000097886 */ /* 0x000fe400038e0100 */
[----:B------:R-:W0:Y:S01]  /*1e40*/  FLO.U32 R8, UR9 ;  /* 0x0000000900087d00 */ /* 0x000e2200080e0000 */
[----:B---3--:R-:W-:-:S04]  /*1e50*/  UIADD3 UR4, UPT, UPT, URZ, -UR4, URZ ;  /* 0x80000004ff047290 */ /* 0x008fc8000fffe0ff */
[----:B-----5:R-:W-:-:S04]  /*1e60*/  UIMAD UR4, UR4, UR5, URZ ;  /* 0x00000005040472a4 */ /* 0x020fc8000f8e02ff */
[----:B-1----:R-:W-:Y:S01]  /*1e70*/  UIMAD UR4, UR8, UR4, -0x7fffffff ;  /* 0x80000001080474a4 */ /* 0x002fe2000f8e0204 */
[----:B--2---:R-:W-:Y:S01]  /*1e80*/  IMAD.IADD R7, R0, 0x1, R7 ;  /* 0x0000000100077824 */ /* 0x004fe200078e0207 */
[----:B----4-:R-:W-:-:S04]  /*1e90*/  IADD3 R6, PT, PT, -R6, RZ, RZ ;  /* 0x000000ff06067210 */ /* 0x010fc80007ffe1ff */
[----:B------:R-:W-:Y:S02]  /*1ea0*/  ISETP.NE.AND P1, PT, R7, R6, PT ;  /* 0x000000060700720c */ /* 0x000fe40003f25270 */
[----:B------:R-:W1:Y:S01]  /*1eb0*/  POPC R6, UR9 ;  /* 0x0000000900067d09 */ /* 0x000e620008000000 */
[----:B0-----:R-:W-:-:S10]  /*1ec0*/  ISETP.EQ.U32.AND P0, PT, R8, R9, PT ;  /* 0x000000090800720c */ /* 0x001fd40003f02070 */
[----:B------:R-:W-:Y:S01]  /*1ed0*/  VOTEU.ANY UP0, P1 ;  /* 0x0000000000ff7886 */ /* 0x000fe20000800100 */
[----:B------:R-:W-:-:S06]  /*1ee0*/  USEL UR4, UR4, 0x1, !UP0 ;  /* 0x0000000104047887 */ /* 0x000fcc000c000000 */
[----:B-1----:R-:W-:Y:S01]  /*1ef0*/  IMAD R7, R6, UR4, RZ ;  /* 0x0000000406077c24 */ /* 0x002fe2000f8e02ff */
        /* <DEDUP_REMOVED lines=9> */
.L_x_18:
[----:B------:R-:W2:Y:S04]  /*1f90*/  LD.E.STRONG.GPU R7, desc[UR6][R2.64+0x4] ;  /* 0x0000040602077980 */ /* 0x000ea8000c10f900 */
[----:B--2---:R-:W-:Y:S01]  /*1fa0*/  CCTL.IVALL ;  /* 0x00000000ff00798f */ /* 0x004fe20002000000 */
[----:B------:R-:W-:Y:S05]  /*1fb0*/  YIELD ;  /* 0x0000000000007946 */ /* 0x000fea0003800000 */
[----:B------:R-:W-:-:S04]  /*1fc0*/  LOP3.LUT R7, R7, R6, RZ, 0x3c, !PT ;  /* 0x0000000607077212 */ /* 0x000fc800078e3cff */
[----:B------:R-:W-:-:S13]  /*1fd0*/  ISETP.GT.AND P0, PT, R7, -0x1, PT ;  /* 0xffffffff0700780c */ /* 0x000fda0003f04270 */
[----:B------:R-:W-:Y:S05]  /*1fe0*/  @P0 BRA `(.L_x_18) ;  /* 0xfffffffc00e80947 */ /* 0x000fea000383ffff */
.L_x_17:
[----:B------:R-:W-:Y:S05]  /*1ff0*/  BSYNC B0 ;  /* 0x0000000000007941 */ /* 0x000fea0003800000 */
.L_x_16:
[----:B------:R-:W-:-:S03]  /*2000*/  UMOV UR4, 0xffffffff ;  /* 0xffffffff00047882 */ /* 0x000fc60000000000 */
[----:B------:R-:W-:Y:S05]  /*2010*/  BRA.DIV UR4, `(.L_x_19) ;  /* 0x0000002e04907947 */ /* 0x000fea000b800000 */
[----:B------:R-:W-:Y:S06]  /*2020*/  BAR.SYNC.DEFER_BLOCKING 0x0 ;  /* 0x0000000000007b1d */ /* 0x000fec0000010000 */
.L_x_36:
[----:B-12---:R-:W-:Y:S02]  /*2030*/  IMAD R37, R0, 0x200, R13 ;  /* 0x0000020000257824 */ /* 0x006fe400078e020d */
[----:B------:R-:W-:-:S04]  /*2040*/  IMAD.WIDE.U32 R14, R13, 0x4, R4 ;  /* 0x000000040d0e7825 */ /* 0x000fc800078e0004 */
[C---:B------:R-:W-:Y:S01]  /*2050*/  VIADD R3, R37.reuse, 0x100 ;  /* 0x0000010025037836 */ /* 0x040fe20000000000 */
[----:B------:R-:W2:Y:S01]  /*2060*/  LDG.E R16, desc[UR6][R14.64+0x7fc] ;  /* 0x0007fc060e107981 */ /* 0x000ea2000c1e1900 */
[----:B------:R-:W-:-:S03]  /*2070*/  IMAD.WIDE.U32 R36, R37, 0x20, R30 ;  /* 0x0000002025247825 */ /* 0x000fc600078e001e */
[----:B------:R-:W3:Y:S01]  /*2080*/  LDG.E R18, desc[UR6][R14.64+0xbfc] ;  /* 0x000bfc060e127981 */ /* 0x000ee2000c1e1900 */
[----:B------:R-:W-:-:S03]  /*2090*/  IMAD.WIDE R30, R3, 0x20, R30 ;  /* 0x00000020031e7825 */ /* 0x000fc600078e021e */
[----:B------:R-:W4:Y:S04]  /*20a0*/  LDG.E R4, desc[UR6][R36.64] ;  /* 0x0000000624047981 */ /* 0x000f28000c1e1900 */
[----:B------:R-:W4:Y:S04]  /*20b0*/  LDG.E R5, desc[UR6][R36.64+0x4] ;  /* 0x0000040624057981 */ /* 0x000f28000c1e1900 */
[----:B------:R-:W4:Y:S04]  /*20c0*/  LDG.E R6, desc[UR6][R36.64+0x8] ;  /* 0x0000080624067981 */ /* 0x000f28000c1e1900 */
[----:B------:R-:W4:Y:S04]  /*20d0*/  LDG.E R7, desc[UR6][R36.64+0xc] ;  /* 0x00000c0624077981 */ /* 0x000f28000c1e1900 */
[----:B0-----:R-:W5:Y:S04]  /*20e0*/  LDG.E R8, desc[UR6][R36.64+0x10] ;  /* 0x0000100624087981 */ /* 0x001f68000c1e1900 */
[----:B------:R-:W5:Y:S04]  /*20f0*/  LDG.E R9, desc[UR6][R36.64+0x14] ;  /* 0x0000140624097981 */ /* 0x000f68000c1e1900 */
[----:B------:R-:W5:Y:S04]  /*2100*/  LDG.E R10, desc[UR6][R36.64+0x18] ;  /* 0x00001806240a7981 */ /* 0x000f68000c1e1900 */
[----:B------:R-:W5:Y:S04]  /*2110*/  LDG.E R11, desc[UR6][R36.64+0x1c] ;  /* 0x00001c06240b7981 */ /* 0x000f68000c1e1900 */
[----:B------:R-:W2:Y:S04]  /*2120*/  LDG.E R24, desc[UR6][R30.64] ;  /* 0x000000061e187981 */ /* 0x000ea8000c1e1900 */
[----:B------:R-:W2:Y:S04]  /*2130*/  LDG.E R25, desc[UR6][R30.64+0x4] ;  /* 0x000004061e197981 */ /* 0x000ea8000c1e1900 */
[----:B------:R-:W2:Y:S04]  /*2140*/  LDG.E R26, desc[UR6][R30.64+0x8] ;  /* 0x000008061e1a7981 */ /* 0x000ea8000c1e1900 */
[----:B------:R-:W2:Y:S04]  /*2150*/  LDG.E R27, desc[UR6][R30.64+0xc] ;  /* 0x00000c061e1b7981 */ /* 0x000ea8000c1e1900 */
[----:B------:R-:W3:Y:S04]  /*2160*/  LDG.E R32, desc[UR6][R30.64+0x10] ;  /* 0x000010061e207981 */ /* 0x000ee8000c1e1900 */
[----:B------:R-:W3:Y:S04]  /*2170*/  LDG.E R33, desc[UR6][R30.64+0x14] ;  /* 0x000014061e217981 */ /* 0x000ee8000c1e1900 */
[----:B------:R-:W3:Y:S04]  /*2180*/  LDG.E R34, desc[UR6][R30.64+0x18] ;  /* 0x000018061e227981 */ /* 0x000ee8000c1e1900 */
[----:B------:R-:W3:Y:S01]  /*2190*/  LDG.E R35, desc[UR6][R30.64+0x1c] ;  /* 0x00001c061e237981 */ /* 0x000ee2000c1e1900 */
[----:B------:R-:W0:Y:S01]  /*21a0*/  S2R R17, SR_CgaCtaId ;  /* 0x0000000000117919 */ /* 0x000e220000008800 */
[----:B------:R-:W-:-:S04]  /*21b0*/  MOV R2, 0x400 ;  /* 0x0000040000027802 */ /* 0x000fc80000000f00 */
[----:B------:R-:W-:Y:S01]  /*21c0*/  IADD3 R3, PT, PT, R2, 0x4000, RZ ;  /* 0x0000400002037810 */ /* 0x000fe20007ffe0ff */
[----:B------:R-:W-:Y:S05]  /*21d0*/  WARPSYNC.ALL ;  /* 0x0000000000007948 */ /* 0x000fea0003800000 */
[C---:B0-----:R-:W-:Y:S02]  /*21e0*/  LEA R12, R17.reuse, R2, 0x18 ;  /* 0x00000002110c7211 */ /* 0x041fe400078ec0ff */
[----:B------:R-:W-:-:S03]  /*21f0*/  LEA R3, R17, R3, 0x18 ;  /* 0x0000000311037211 */ /* 0x000fc600078ec0ff */
[----:B------:R-:W-:Y:S01]  /*2200*/  IMAD R2, R13, 0x20, R12 ;  /* 0x000000200d027824 */ /* 0x000fe200078e020c */
[----:B------:R-:W-:-:S04]  /*2210*/  UMOV UR10, 0xfffffff8 ;  /* 0xfffffff8000a7882 */ /* 0x000fc80000000000 */
[----:B----4-:R0:W-:Y:S02]  /*2220*/  STS.128 [R2], R4 ;  /* 0x0000000402007388 */ /* 0x0101e40000000c00 */
[C---:B0-----:R-:W-:Y:S02]  /*2230*/  IMAD R5, R13.reuse, 0x4, R3 ;  /* 0x000000040d057824 */ /* 0x041fe400078e0203 */
[----:B-----5:R-:W-:Y:S04]  /*2240*/  STS.128 [R2+0x10], R8 ;  /* 0x0000100802007388 */ /* 0x020fe80000000c00 */
[----:B--2---:R0:W-:Y:S04]  /*2250*/  STS.128 [R2+0x2000], R24 ;  /* 0x0020001802007388 */ /* 0x0041e80000000c00 */
[----:B---3--:R-:W-:Y:S04]  /*2260*/  STS.128 [R2+0x2010], R32 ;  /* 0x0020102002007388 */ /* 0x008fe80000000c00 */
[----:B------:R-:W-:Y:S04]  /*2270*/  STS [R5], R16 ;  /* 0x0000001005007388 */ /* 0x000fe80000000800 */
[----:B------:R-:W-:Y:S01]  /*2280*/  STS [R5+0x400], R18 ;  /* 0x0004001205007388 */ /* 0x000fe20000000800 */
[----:B0-----:R-:W-:Y:S01]  /*2290*/  LEA R24, R13, R2, 0x5 ;  /* 0x000000020d187211 */ /* 0x001fe200078e28ff */
[----:B------:R-:W-:Y:S06]  /*22a0*/  BAR.SYNC.DEFER_BLOCKING 0x0 ;  /* 0x0000000000007b1d */ /* 0x000fec0000010000 */
[----:B------:R-:W-:Y:S04]  /*22b0*/  LDS.128 R16, [R24] ;  /* 0x0000000018107984 */ /* 0x000fe80000000c00 */
[----:B------:R-:W0:Y:S04]  /*22c0*/  LDS.128 R20, [R24+0x20] ;  /* 0x0000200018147984 */ /* 0x000e280000000c00 */
[----:B------:R-:W-:Y:S04]  /*22d0*/  LDS.128 R12, [R24+0x10] ;  /* 0x00001000180c7984 */ /* 0x000fe80000000c00 */
[----:B------:R-:W1:Y:S01]  /*22e0*/  LDS.128 R8, [R24+0x30] ;  /* 0x0000300018087984 */ /* 0x000e620000000c00 */
[----:B0-----:R-:W-:-:S02]  /*22f0*/  ISETP.GE.U32.AND P1, PT, R17, R21, PT ;  /* 0x000000151100720c */ /* 0x001fc40003f26070 */
[----:B------:R-:W-:Y:S02]  /*2300*/  ISETP.GE.U32.AND P2, PT, R18, R22, PT ;  /* 0x000000161200720c */ /* 0x000fe40003f46070 */
[----:B------:R-:W-:Y:S01]  /*2310*/  ISETP.GE.U32.AND P3, PT, R19, R23, PT ;  /* 0x000000171300720c */ /* 0x000fe20003f66070 */
[C-C-:B------:R-:W-:Y:S01]  /*2320*/  IMAD.IADD R25, R16.reuse, 0x1, -R20.reuse ;  /* 0x0000000110197824 */ /* 0x140fe200078e0a14 */
[C---:B------:R-:W-:Y:S01]  /*2330*/  ISETP.GE.U32.AND P0, PT, R16.reuse, R20, PT ;  /* 0x000000141000720c */ /* 0x040fe20003f06070 */
[----:B------:R-:W-:Y:S01]  /*2340*/  IMAD.IADD R4, R16, 0x1, R20 ;  /* 0x0000000110047824 */ /* 0x000fe200078e0214 */
[----:B------:R-:W-:Y:S01]  /*2350*/  IADD3 R20, PT, PT, R17, -R21, RZ ;  /* 0x8000001511147210 */ /* 0x000fe20007ffe0ff */
[----:B------:R-:W-:Y:S02]  /*2360*/  IMAD.IADD R7, R19, 0x1, R23 ;  /* 0x0000000113077824 */ /* 0x000fe400078e0217 */
[----:B------:R-:W-:Y:S02]  /*2370*/  IMAD.IADD R5, R17, 0x1, R21 ;  /* 0x0000000111057824 */ /* 0x000fe400078e0215 */
[----:B------:R-:W-:-:S02]  /*2380*/  IMAD.IADD R23, R19, 0x1, -R23 ;  /* 0x0000000113177824 */ /* 0x000fc400078e0a17 */
[----:B------:R-:W-:Y:S02]  /*2390*/  IMAD.IADD R21, R18, 0x1, -R22 ;  /* 0x0000000112157824 */ /* 0x000fe400078e0a16 */
[----:B------:R-:W-:Y:S01]  /*23a0*/  VIADD R17, R20, 0x7f000001 ;  /* 0x7f00000114117836 */ /* 0x000fe20000000000 */
[----:B------:R-:W-:Y:S01]  /*23b0*/  IADD3 R6, PT, PT, R18, R22, RZ ;  /* 0x0000001612067210 */ /* 0x000fe20007ffe0ff */
[----:B------:R-:W-:Y:S01]  /*23c0*/  @P1 IMAD.MOV R17, RZ, RZ, R20 ;  /* 0x000000ffff111224 */ /* 0x000fe200078e0214 */
[----:B-1----:R-:W-:Y:S01]  /*23d0*/  ISETP.GE.U32.AND P1, PT, R12, R8, PT ;  /* 0x000000080c00720c */ /* 0x002fe20003f26070 */
[----:B------:R-:W-:Y:S01]  /*23e0*/  VIADD R18, R21, 0x7f000001 ;  /* 0x7f00000115127836 */ /* 0x000fe20000000000 */
[----:B------:R-:W-:Y:S01]  /*23f0*/  IADD3 R19, PT, PT, R23, 0x7f000001, RZ ;  /* 0x7f00000117137810 */ /* 0x000fe20007ffe0ff */
[----:B------:R-:W-:Y:S01]  /*2400*/  @P3 IMAD.MOV R19, RZ, RZ, R23 ;  /* 0x000000ffff133224 */ /* 0x000fe200078e0217 */
[----:B------:R-:W-:Y:S02]  /*2410*/  @P2 IADD3 R18, PT, PT, R21, RZ, RZ ;  /* 0x000000ff15122210 */ /* 0x000fe40007ffe0ff */
[----:B------:R-:W-:-:S02]  /*2420*/  ISETP.GE.U32.AND P2, PT, R13, R9, PT ;  /* 0x000000090d00720c */ /* 0x000fc40003f46070 */
[----:B------:R-:W-:Y:S02]  /*2430*/  ISETP.GT.U32.AND P4, PT, R4, 0x7f000000, PT ;  /* 0x7f0000000400780c */ /* 0x000fe40003f84070 */
[----:B------:R-:W-:Y:S02]  /*2440*/  ISETP.GT.U32.AND P5, PT, R5, 0x7f000000, PT ;  /* 0x7f0000000500780c */ /* 0x000fe40003fa4070 */
[----:B------:R-:W-:Y:S01]  /*2450*/  ISETP.GT.U32.AND P3, PT, R6, 0x7f000000, PT ;  /* 0x7f0000000600780c */ /* 0x000fe20003f64070 */
[C---:B------:R-:W-:Y:S01]  /*2460*/  IMAD.IADD R23, R12.reuse, 0x1, -R8 ;  /* 0x000000010c177824 */ /* 0x040fe200078e0a08 */
[----:B------:R-:W-:Y:S01]  /*2470*/  IADD3 R20, PT, PT, R12, R8, RZ ;  /* 0x000000080c147210 */ /* 0x000fe20007ffe0ff */
[C-C-:B------:R-:W-:Y:S01]  /*2480*/  IMAD.IADD R12, R13.reuse, 0x1, -R9.reuse ;  /* 0x000000010d0c7824 */ /* 0x140fe200078e0a09 */
[-C--:B------:R-:W-:Y:S01]  /*2490*/  IADD3 R22, PT, PT, R14, R10.reuse, RZ ;  /* 0x0000000a0e167210 */ /* 0x080fe20007ffe0ff */
[----:B------:R-:W-:Y:S01]  /*24a0*/  IMAD.IADD R21, R13, 0x1, R9 ;  /* 0x000000010d157824 */ /* 0x000fe200078e0209 */
[----:B------:R-:W-:Y:S01]  /*24b0*/  IADD3 R8, PT, PT, R23, 0x7f000001, RZ ;  /* 0x7f00000117087810 */ /* 0x000fe20007ffe0ff */
[----:B------:R-:W-:Y:S01]  /*24c0*/  @P1 IMAD.MOV R8, RZ, RZ, R23 ;  /* 0x000000ffff081224 */ /* 0x000fe200078e0217 */
[----:B------:R-:W-:Y:S01]  /*24d0*/  IADD3 R23, PT, PT, R15, R11, RZ ;  /* 0x0000000b0f177210 */ /* 0x000fe20007ffe0ff */
[----:B------:R-:W-:Y:S01]  /*24e0*/  VIADD R9, R12, 0x7f000001 ;  /* 0x7f0000010c097836 */ /* 0x000fe20000000000 */
[----:B------:R-:W-:Y:S01]  /*24f0*/  IADD3 R16, PT, PT, R25, 0x7f000001, RZ ;  /* 0x7f00000119107810 */ /* 0x000fe20007ffe0ff */
[----:B------:R-:W-:Y:S01]  /*2500*/  @P0 IMAD.MOV R16, RZ, RZ, R25 ;  /* 0x000000ffff100224 */ /* 0x000fe200078e0219 */
[----:B------:R-:W-:Y:S01]  /*2510*/  ISETP.GE.U32.AND P0, PT, R14, R10, PT ;  /* 0x0000000a0e00720c */ /* 0x000fe20003f06070 */
[----:B------:R-:W-:Y:S01]  /*2520*/  @P2 IMAD.MOV R9, RZ, RZ, R12 ;  /* 0x000000ffff092224 */ /* 0x000fe200078e020c */
[----:B------:R-:W-:Y:S01]  /*2530*/  @P3 IADD3 R6, PT, PT, R6, -0x7f000001, RZ ;  /* 0x80ffffff06063810 */ /* 0x000fe20007ffe0ff */
[----:B------:R-:W-:Y:S01]  /*2540*/  @P4 VIADD R4, R4, 0x80ffffff ;  /* 0x80ffffff04044836 */ /* 0x000fe20000000000 */
[----:B------:R-:W-:Y:S01]  /*2550*/  ISETP.GT.U32.AND P1, PT, R7, 0x7f000000, PT ;  /* 0x7f0000000700780c */ /* 0x000fe20003f24070 */
[----:B------:R-:W-:Y:S01]  /*2560*/  @P5 VIADD R5, R5, 0x80ffffff ;  /* 0x80ffffff05055836 */ /* 0x000fe20000000000 */
[----:B------:R-:W-:-:S02]  /*2570*/  ISETP.GT.U32.AND P2, PT, R20, 0x7f000000, PT ;  /* 0x7f0000001400780c */ /* 0x000fc40003f44070 */
[----:B------:R-:W-:Y:S02]  /*2580*/  ISETP.GT.U32.AND P4, PT, R21, 0x7f000000, PT ;  /* 0x7f0000001500780c */ /* 0x000fe40003f84070 */
[----:B------:R-:W-:Y:S02]  /*2590*/  ISETP.GT.U32.AND P5, PT, R22, 0x7f000000, PT ;  /* 0x7f0000001600780c */ /* 0x000fe40003fa4070 */
[----:B------:R-:W-:Y:S02]  /*25a0*/  ISETP.GT.U32.AND P3, PT, R23, 0x7f000000, PT ;  /* 0x7f0000001700780c */ /* 0x000fe40003f64070 */
[C---:B------:R-:W-:Y:S01]  /*25b0*/  ISETP.GE.U32.AND P6, PT, R15.reuse, R11, PT ;  /* 0x0000000b0f00720c */ /* 0x040fe20003fc6070 */
[----:B------:R-:W-:Y:S02]  /*25c0*/  IMAD.IADD R13, R14, 0x1, -R10 ;  /* 0x000000010e0d7824 */ /* 0x000fe400078e0a0a */
[----:B------:R-:W-:Y:S02]  /*25d0*/  IMAD.IADD R15, R15, 0x1, -R11 ;  /* 0x000000010f0f7824 */ /* 0x000fe400078e0a0b */
[C---:B------:R-:W-:Y:S01]  /*25e0*/  VIADD R10, R13.reuse, 0x7f000001 ;  /* 0x7f0000010d0a7836 */ /* 0x040fe20000000000 */
[----:B------:R-:W-:Y:S01]  /*25f0*/  @P0 IADD3 R10, PT, PT, R13, RZ, RZ ;  /* 0x000000ff0d0a0210 */ /* 0x000fe20007ffe0ff */
[----:B------:R-:W-:Y:S01]  /*2600*/  VIADD R11, R15, 0x7f000001 ;  /* 0x7f0000010f0b7836 */ /* 0x000fe20000000000 */
[----:B------:R-:W-:Y:S01]  /*2610*/  @P2 IADD3 R20, PT, PT, R20, -0x7f000001, RZ ;  /* 0x80ffffff14142810 */ /* 0x000fe20007ffe0ff */
[----:B------:R-:W-:-:S02]  /*2620*/  @P1 VIADD R7, R7, 0x80ffffff ;  /* 0x80ffffff07071836 */ /* 0x000fc40000000000 */
[----:B------:R-:W-:Y:S01]  /*2630*/  @P4 VIADD R21, R21, 0x80ffffff ;  /* 0x80ffffff15154836 */ /* 0x000fe20000000000 */
[----:B------:R-:W-:Y:S01]  /*2640*/  @P3 IADD3 R23, PT, PT, R23, -0x7f000001, RZ ;  /* 0x80ffffff17173810 */ /* 0x000fe20007ffe0ff */
[----:B------:R-:W-:Y:S02]  /*2650*/  @P5 VIADD R22, R22, 0x80ffffff ;  /* 0x80ffffff16165836 */ /* 0x000fe40000000000 */
[----:B------:R-:W-:Y:S01]  /*2660*/  @P6 IMAD.MOV R11, RZ, RZ, R15 ;  /* 0x000000ffff0b6224 */ /* 0x000fe200078e020f */
[----:B------:R0:W-:Y:S04]  /*2670*/  STS.128 [R24], R4 ;  /* 0x0000000418007388 */ /* 0x0001e80000000c00 */
[----:B------:R0:W-:Y:S04]  /*2680*/  STS.128 [R24+0x20], R16 ;  /* 0x0000201018007388 */ /* 0x0001e80000000c00 */
[----:B------:R0:W-:Y:S04]  /*2690*/  STS.128 [R24+0x10], R20 ;  /* 0x0000101418007388 */ /* 0x0001e80000000c00 */
[----:B------:R0:W-:Y:S02]  /*26a0*/  STS.128 [R24+0x30], R8 ;  /* 0x0000300818007388 */ /* 0x0001e40000000c00 */
.L_x_20:
[----:B0-----:R-:W0:Y:S01]  /*26b0*/  S2R R24, SR_TID.X ;  /* 0x0000000000187919 */ /* 0x001e220000002100 */
[----:B------:R-:W-:Y:S01]  /*26c0*/  UIADD3 UR11, UPT, UPT, UR10, 0x9, URZ ;  /* 0x000000090a0b7890 */ /* 0x000fe2000fffe0ff */
[----:B------:R-:W-:Y:S01]  /*26d0*/  UMOV UR5, 0x1 ;  /* 0x0000000100057882 */ /* 0x000fe20000000000 */
[----:B------:R-:W-:Y:S02]  /*26e0*/  UMOV UR9, 0xffffffff ;  /* 0xffffffff00097882 */ /* 0x000fe40000000000 */
[----:B------:R-:W-:Y:S01]  /*26f0*/  USHF.L.U32 UR5, UR5, UR11, URZ ;  /* 0x0000000b05057299 */ /* 0x000fe200080006ff */
[----:B------:R-:W-:-:S03]  /*2700*/  UMOV UR8, 0x20 ;  /* 0x0000002000087882 */ /* 0x000fc60000000000 */
[----:B------:R-:W-:Y:S02]  /*2710*/  UIADD3 UR4, UPT, UPT, UR5, -0x1, URZ ;  /* 0xffffffff05047890 */ /* 0x000fe4000fffe0ff */
[----:B------:R-:W-:-:S04]  /*2720*/  USHF.L.U32 UR8, UR8, UR11, URZ ;  /* 0x0000000b08087299 */ /* 0x000fc800080006ff */
[----:B0-----:R-:W-:Y:S01]  /*2730*/  LOP3.LUT R20, R24, UR4, RZ, 0xc0, !PT ;  /* 0x0000000418147c12 */ /* 0x001fe2000f8ec0ff */
[----:B------:R-:W-:-:S04]  /*2740*/  USHF.L.U32 UR4, UR9, UR11, URZ ;  /* 0x0000000b09047299 */ /* 0x000fc800080006ff */
[----:B------:R-:W-:Y:S02]  /*2750*/  IMAD.SHL.U32 R4, R20, 0x100, RZ ;  /* 0x0000010014047824 */ /* 0x000fe400078e00ff */
[----:B------:R-:W-:Y:S01]  /*2760*/  LOP3.LUT R5, R24, UR4, RZ, 0xc0, !PT ;  /* 0x0000000418057c12 */ /* 0x000fe2000f8ec0ff */
[----:B------:R-:W-:Y:S01]  /*2770*/  UMOV UR4, URZ ;  /* 0x000000ff00047c82 */ /* 0x000fe20008000000 */
[----:B------:R-:W-:Y:S01]  /*2780*/  VIADD R20, R20, UR5 ;  /* 0x0000000514147c36 */ /* 0x000fe20008000000 */
[----:B------:R-:W-:Y:S02]  /*2790*/  SHF.R.U32.HI R4, RZ, UR11, R4 ;  /* 0x0000000bff047c19 */ /* 0x000fe40008011604 */
[----:B-1----:R-:W-:Y:S01]  /*27a0*/  LEA R32, R5, R2, 0x5 ;  /* 0x0000000205207211 */ /* 0x002fe200078e28ff */
[----:B------:R-:W-:Y:S02]  /*27b0*/  IMAD.SHL.U32 R20, R20, 0x100, RZ ;  /* 0x0000010014147824 */ /* 0x000fe400078e00ff */
[----:B------:R-:W-:-:S02]  /*27c0*/  IMAD R15, R4, 0x4, R3 ;  /* 0x00000004040f7824 */ /* 0x000fc400078e0203 */
[----:B------:R-:W-:Y:S01]  /*27d0*/  LDS.128 R16, [R32+UR8] ;  /* 0x0000000820107984 */ /* 0x000fe20008000c00 */
[----:B------:R-:W-:-:S03]  /*27e0*/  SHF.R.U32.HI R20, RZ, UR11, R20 ;  /* 0x0000000bff147c19 */ /* 0x000fc60008011614 */
[----:B------:R-:W0:Y:S04]  /*27f0*/  LDS R15, [R15] ;  /* 0x000000000f0f7984 */ /* 0x000e280000000800 */
[----:B------:R-:W1:Y:S01]  /*2800*/  LDS.128 R4, [R32+UR8+0x10] ;  /* 0x0000100820047984 */ /* 0x000e620008000c00 */
[----:B0-----:R-:W-:-:S04]  /*2810*/  IMAD.WIDE.U32 R22, R16, R15, RZ ;  /* 0x0000000f10167225 */ /* 0x001fc800078e00ff */
[----:B------:R-:W-:Y:S02]  /*2820*/  IMAD R8, R22, -0x7effffff, RZ ;  /* 0x8100000116087824 */ /* 0x000fe400078e02ff */
[----:B------:R-:W-:-:S04]  /*2830*/  IMAD.WIDE.U32 R10, R17, R15, RZ ;  /* 0x0000000f110a7225 */ /* 0x000fc800078e00ff */
[----:B------:R-:W-:-:S04]  /*2840*/  IMAD.WIDE.U32 R8, R8, 0x7f000001, RZ ;  /* 0x7f00000108087825 */ /* 0x000fc800078e00ff */
[----:B------:R-:W-:Y:S01]  /*2850*/  IMAD R26, R10, -0x7effffff, RZ ;  /* 0x810000010a1a7824 */ /* 0x000fe200078e02ff */
[CC--:B------:R-:W-:Y:S01]  /*2860*/  ISETP.GE.U32.AND P3, PT, R22.reuse, R8.reuse, PT ;  /* 0x000000081600720c */ /* 0x0c0fe20003f66070 */
[----:B------:R-:W-:Y:S01]  /*2870*/  VIADD R9, R9, UR4 ;  /* 0x0000000409097c36 */ /* 0x000fe20008000000 */
[----:B------:R-:W-:Y:S01]  /*2880*/  IADD3 RZ, P0, PT, R22, -R8, RZ ;  /* 0x8000000816ff7210 */ /* 0x000fe20007f1e0ff */
[----:B------:R-:W-:-:S03]  /*2890*/  IMAD.WIDE.U32 R26, R26, 0x7f000001, RZ ;  /* 0x7f0000011a1a7825 */ /* 0x000fc600078e00ff */
[C---:B------:R-:W-:Y:S01]  /*28a0*/  ISETP.GE.U32.AND.EX P3, PT, R23.reuse, R9, PT, P3 ;  /* 0x000000091700720c */ /* 0x040fe20003f66130 */
[----:B------:R-:W-:Y:S01]  /*28b0*/  IMAD.WIDE.U32 R12, R18, R15, RZ ;  /* 0x0000000f120c7225 */ /* 0x000fe200078e00ff */
[----:B------:R-:W-:Y:S02]  /*28c0*/  IADD3.X R22, PT, PT, R23, ~R9, RZ, P0, !PT ;  /* 0x8000000917167210 */ /* 0x000fe400007fe4ff */
[CC--:B------:R-:W-:Y:S01]  /*28d0*/  IADD3 RZ, P0, PT, R10.reuse, -R26.reuse, RZ ;  /* 0x8000001a0aff7210 */ /* 0x0c0fe20007f1e0ff */
[----:B------:R-:W-:Y:S01]  /*28e0*/  IMAD.WIDE.U32 R8, R19, R15, RZ ;  /* 0x0000000f13087225 */ /* 0x000fe200078e00ff */
[----:B------:R-:W-:-:S03]  /*28f0*/  ISETP.GE.U32.AND P2, PT, R10, R26, PT ;  /* 0x0000001a0a00720c */ /* 0x000fc60003f46070 */
[----:B------:R-:W-:Y:S02]  /*2900*/  IMAD R14, R12, -0x7effffff, RZ ;  /* 0x810000010c0e7824 */ /* 0x000fe400078e02ff */
[----:B------:R-:W-:Y:S02]  /*2910*/  VIADD R10, R27, UR4 ;  /* 0x000000041b0a7c36 */ /* 0x000fe40008000000 */
[----:B------:R-:W-:Y:S02]  /*2920*/  IMAD R21, R8, -0x7effffff, RZ ;  /* 0x8100000108157824 */ /* 0x000fe400078e02ff */
[----:B------:R-:W-:Y:S01]  /*2930*/  IMAD.WIDE.U32 R26, R14, 0x7f000001, RZ ;  /* 0x7f0000010e1a7825 */ /* 0x000fe200078e00ff */
[----:B------:R-:W-:-:S03]  /*2940*/  ISETP.GE.U32.AND.EX P2, PT, R11, R10, PT, P2 ;  /* 0x0000000a0b00720c */ /* 0x000fc60003f46120 */
[----:B------:R-:W-:Y:S01]  /*2950*/  IMAD.X R14, R11, 0x1, ~R10, P0 ;  /* 0x000000010b0e7824 */ /* 0x000fe200000e0e0a */
[CC--:B------:R-:W-:Y:S01]  /*2960*/  IADD3 RZ, P1, PT, R12.reuse, -R26.reuse, RZ ;  /* 0x8000001a0cff7210 */ /* 0x0c0fe20007f3e0ff */
[----:B------:R-:W-:Y:S01]  /*2970*/  IMAD.WIDE.U32 R10, R21, 0x7f000001, RZ ;  /* 0x7f000001150a7825 */ /* 0x000fe200078e00ff */
[----:B------:R-:W-:Y:S02]  /*2980*/  ISETP.GE.U32.AND P4, PT, R12, R26, PT ;  /* 0x0000001a0c00720c */ /* 0x000fe40003f86070 */
[----:B------:R-:W-:Y:S01]  /*2990*/  IADD3 R12, PT, PT, R27, UR4, RZ ;  /* 0x000000041b0c7c10 */ /* 0x000fe2000fffe0ff */
[----:B-1----:R-:W-:Y:S01]  /*29a0*/  IMAD.WIDE.U32 R26, R4, R15, RZ ;  /* 0x0000000f041a7225 */ /* 0x002fe200078e00ff */
[CC--:B------:R-:W-:Y:S02]  /*29b0*/  IADD3 RZ, P0, PT, R8.reuse, -R10.reuse, RZ ;  /* 0x8000000a08ff7210 */ /* 0x0c0fe40007f1e0ff */
[----:B------:R-:W-:Y:S01]  /*29c0*/  ISETP.GE.U32.AND P5, PT, R8, R10, PT ;  /* 0x0000000a0800720c */ /* 0x000fe20003fa6070 */
[----:B------:R-:W-:Y:S01]  /*29d0*/  VIADD R8, R11, UR4 ;  /* 0x000000040b087c36 */ /* 0x000fe20008000000 */
[----:B------:R-:W-:Y:S01]  /*29e0*/  ISETP.GE.U32.AND.EX P4, PT, R13, R12, PT, P4 ;  /* 0x0000000c0d00720c */ /* 0x000fe20003f86140 */
[----:B------:R-:W-:-:S02]  /*29f0*/  IMAD R10, R26, -0x7effffff, RZ ;  /* 0x810000011a0a7824 */ /* 0x000fc400078e02ff */
[----:B------:R-:W-:Y:S01]  /*2a00*/  IMAD.X R13, R13, 0x1, ~R12, P1 ;  /* 0x000000010d0d7824 */ /* 0x000fe200008e0e0c */
[CC--:B------:R-:W-:Y:S01]  /*2a10*/  ISETP.GE.U32.AND.EX P5, PT, R9.reuse, R8.reuse, PT, P5 ;  /* 0x000000080900720c */ /* 0x0c0fe20003fa6150 */
[----:B------:R-:W-:Y:S01]  /*2a20*/  IMAD.WIDE.U32 R10, R10, 0x7f000001, RZ ;  /* 0x7f0000010a0a7825 */ /* 0x000fe200078e00ff */
[----:B------:R-:W-:-:S03]  /*2a30*/  IADD3.X R12, PT, PT, R9, ~R8, RZ, P0, !PT ;  /* 0x80000008090c7210 */ /* 0x000fc600007fe4ff */
[----:B------:R-:W-:Y:S01]  /*2a40*/  IMAD.WIDE.U32 R8, R5, R15, RZ ;  /* 0x0000000f05087225 */ /* 0x000fe200078e00ff */
[CC--:B------:R-:W-:Y:S02]  /*2a50*/  IADD3 RZ, P0, PT, R26.reuse, -R10.reuse, RZ ;  /* 0x8000000a1aff7210 */ /* 0x0c0fe40007f1e0ff */
[----:B------:R-:W-:Y:S01]  /*2a60*/  ISETP.GE.U32.AND P1, PT, R26, R10, PT ;  /* 0x0000000a1a00720c */ /* 0x000fe20003f26070 */
[----:B------:R-:W-:Y:S02]  /*2a70*/  IMAD R21, R8, -0x7effffff, RZ ;  /* 0x8100000108157824 */ /* 0x000fe400078e02ff */
[----:B------:R-:W-:Y:S02]  /*2a80*/  VIADD R26, R11, UR4 ;  /* 0x000000040b1a7c36 */ /* 0x000fe40008000000 */
[----:B------:R-:W-:-:S03]  /*2a90*/  IMAD.WIDE.U32 R10, R21, 0x7f000001, RZ ;  /* 0x7f000001150a7825 */ /* 0x000fc600078e00ff */
[C---:B------:R-:W-:Y:S01]  /*2aa0*/  ISETP.GE.U32.AND.EX P1, PT, R27.reuse, R26, PT, P1 ;  /* 0x0000001a1b00720c */ /* 0x040fe20003f26110 */
[----:B------:R-:W-:Y:S01]  /*2ab0*/  IMAD.X R26, R27, 0x1, ~R26, P0 ;  /* 0x000000011b1a7824 */ /* 0x000fe200000e0e1a */
[-C--:B------:R-:W-:Y:S01]  /*2ac0*/  IADD3 RZ, P6, PT, R8, -R10.reuse, RZ ;  /* 0x8000000a08ff7210 */ /* 0x080fe20007fde0ff */
[----:B------:R-:W-:Y:S01]  /*2ad0*/  VIADD R21, R22, 0x7f000001 ;  /* 0x7f00000116157836 */ /* 0x000fe20000000000 */
[----:B------:R-:W-:Y:S01]  /*2ae0*/  ISETP.GE.U32.AND P0, PT, R8, R10, PT ;  /* 0x0000000a0800720c */ /* 0x000fe20003f06070 */
[----:B------:R-:W-:Y:S01]  /*2af0*/  VIADD R23, R13, 0x7f000001 ;  /* 0x7f0000010d177836 */ /* 0x000fe20000000000 */
[----:B------:R-:W-:Y:S01]  /*2b00*/  IADD3 R33, PT, PT, R11, UR4, RZ ;  /* 0x000000040b217c10 */ /* 0x000fe2000fffe0ff */
[----:B------:R-:W-:Y:S01]  /*2b10*/  IMAD.WIDE.U32 R10, R6, R15, RZ ;  /* 0x0000000f060a7225 */ /* 0x000fe200078e00ff */
[----:B------:R-:W-:Y:S02]  /*2b20*/  @P3 IADD3 R21, PT, PT, R22, RZ, RZ ;  /* 0x000000ff16153210 */ /* 0x000fe40007ffe0ff */
[C---:B------:R-:W-:Y:S01]  /*2b30*/  ISETP.GE.U32.AND.EX P0, PT, R9.reuse, R33, PT, P0 ;  /* 0x000000210900720c */ /* 0x040fe20003f06100 */
[----:B------:R-:W-:Y:S01]  /*2b40*/  IMAD R8, R10, -0x7effffff, RZ ;  /* 0x810000010a087824 */ /* 0x000fe200078e02ff */
[----:B------:R-:W-:Y:S01]  /*2b50*/  IADD3 R22, PT, PT, R14, 0x7f000001, RZ ;  /* 0x7f0000010e167810 */ /* 0x000fe20007ffe0ff */
[----:B------:R-:W-:Y:S01]  /*2b60*/  IMAD.X R33, R9, 0x1, ~R33, P6 ;  /* 0x0000000109217824 */ /* 0x000fe200030e0e21 */
[----:B------:R-:W-:Y:S01]  /*2b70*/  @P4 IADD3 R23, PT, PT, R13, RZ, RZ ;  /* 0x000000ff0d174210 */ /* 0x000fe20007ffe0ff */
[----:B------:R-:W-:-:S04]  /*2b80*/  IMAD.WIDE.U32 R8, R8, 0x7f000001, RZ ;  /* 0x7f00000108087825 */ /* 0x000fc800078e00ff */
[----:B------:R-:W-:Y:S01]  /*2b90*/  VIADD R27, R9, UR4 ;  /* 0x00000004091b7c36 */ /* 0x000fe20008000000 */
[-C--:B------:R-:W-:Y:S01]  /*2ba0*/  IADD3 RZ, P6, PT, R10, -R8.reuse, RZ ;  /* 0x800000080aff7210 */ /* 0x080fe20007fde0ff */
[----:B------:R-:W-:Y:S01]  /*2bb0*/  VIADD R34, R12, 0x7f000001 ;  /* 0x7f0000010c227836 */ /* 0x000fe20000000000 */
[----:B------:R-:W-:Y:S01]  /*2bc0*/  ISETP.GE.U32.AND P3, PT, R10, R8, PT ;  /* 0x000000080a00720c */ /* 0x000fe20003f66070 */
[----:B------:R-:W-:Y:S01]  /*2bd0*/  IMAD.WIDE.U32 R8, R7, R15, RZ ;  /* 0x0000000f07087225 */ /* 0x000fe200078e00ff */
[----:B------:R-:W-:Y:S02]  /*2be0*/  @P5 IADD3 R34, PT, PT, R12, RZ, RZ ;  /* 0x000000ff0c225210 */ /* 0x000fe40007ffe0ff */
[C---:B------:R-:W-:Y:S01]  /*2bf0*/  ISETP.GE.U32.AND.EX P3, PT, R11.reuse, R27, PT, P3 ;  /* 0x0000001b0b00720c */ /* 0x040fe20003f66130 */
[----:B------:R-:W-:Y:S02]  /*2c00*/  IMAD R10, R8, -0x7effffff, RZ ;  /* 0x81000001080a7824 */ /* 0x000fe400078e02ff */
[----:B------:R-:W-:-:S02]  /*2c10*/  IMAD.X R27, R11, 0x1, ~R27, P6 ;  /* 0x000000010b1b7824 */ /* 0x000fc400030e0e1b */
[----:B------:R-:W-:-:S03]  /*2c20*/  IMAD.WIDE.U32 R10, R10, 0x7f000001, RZ ;  /* 0x7f0000010a0a7825 */ /* 0x000fc600078e00ff */
[----:B------:R-:W-:Y:S01]  /*2c30*/  IADD3 R35, PT, PT, R27, 0x7f000001, RZ ;  /* 0x7f0000011b237810 */ /* 0x000fe20007ffe0ff */
[----:B------:R-:W-:Y:S01]  /*2c40*/  @P2 IMAD.MOV R22, RZ, RZ, R14 ;  /* 0x000000ffff162224 */ /* 0x000fe200078e020e */
[CC--:B------:R-:W-:Y:S01]  /*2c50*/  IADD3 RZ, P4, PT, R8.reuse, -R10.reuse, RZ ;  /* 0x8000000a08ff7210 */ /* 0x0c0fe20007f9e0ff */
[----:B------:R-:W0:Y:S01]  /*2c60*/  LDS.128 R12, [R32] ;  /* 0x00000000200c7984 */ /* 0x000e220000000c00 */
[----:B------:R-:W-:Y:S01]  /*2c70*/  ISETP.GE.U32.AND P2, PT, R8, R10, PT ;  /* 0x0000000a0800720c */ /* 0x000fe20003f46070 */
[----:B------:R-:W-:Y:S01]  /*2c80*/  VIADD R8, R11, UR4 ;  /* 0x000000040b087c36 */ /* 0x000fe20008000000 */
[----:B------:R-:W-:Y:S01]  /*2c90*/  UIADD3 UR4, UPT, UPT, UR10, 0x9, URZ ;  /* 0x000000090a047890 */ /* 0x000fe2000fffe0ff */
[C---:B------:R-:W-:Y:S01]  /*2ca0*/  VIADD R25, R26.reuse, 0x7f000001 ;  /* 0x7f0000011a197836 */ /* 0x040fe20000000000 */
[----:B------:R-:W-:Y:S01]  /*2cb0*/  @P1 IADD3 R25, PT, PT, R26, RZ, RZ ;  /* 0x000000ff1a191210 */ /* 0x000fe20007ffe0ff */
[----:B------:R-:W-:Y:S01]  /*2cc0*/  @P3 IMAD.MOV R35, RZ, RZ, R27 ;  /* 0x000000ffff233224 */ /* 0x000fe200078e021b */
[C---:B------:R-:W-:Y:S01]  /*2cd0*/  ISETP.GE.U32.AND.EX P2, PT, R9.reuse, R8, PT, P2 ;  /* 0x000000080900720c */ /* 0x040fe20003f46120 */
[----:B------:R-:W-:Y:S01]  /*2ce0*/  IMAD.X R8, R9, 0x1, ~R8, P4 ;  /* 0x0000000109087824 */ /* 0x000fe200020e0e08 */
[----:B------:R-:W-:Y:S01]  /*2cf0*/  USHF.L.U32 UR4, UR9, UR4, URZ ;  /* 0x0000000409047299 */ /* 0x000fe200080006ff */
[----:B------:R-:W-:Y:S01]  /*2d00*/  VIADD R26, R33, 0x7f000001 ;  /* 0x7f000001211a7836 */ /* 0x000fe20000000000 */
[----:B------:R-:W-:Y:S01]  /*2d10*/  UIADD3 UR10, UPT, UPT, UR10, 0x1, URZ ;  /* 0x000000010a0a7890 */ /* 0x000fe2000fffe0ff */
[----:B------:R-:W-:Y:S01]  /*2d20*/  @P0 IMAD.MOV R26, RZ, RZ, R33 ;  /* 0x000000ffff1a0224 */ /* 0x000fe200078e0221 */
[----:B------:R-:W-:-:S02]  /*2d30*/  IADD3 R27, PT, PT, R8, 0x7f000001, RZ ;  /* 0x7f000001081b7810 */ /* 0x000fc40007ffe0ff */
[----:B------:R-:W-:Y:S01]  /*2d40*/  LEA R33, R20, R3, 0x2 ;  /* 0x0000000314217211 */ /* 0x000fe200078e10ff */
[----:B------:R-:W-:-:S04]  /*2d50*/  UISETP.NE.AND UP0, UPT, UR10, URZ, UPT ;  /* 0x000000ff0a00728c */ /* 0x000fc8000bf05270 */
[----:B------:R-:W-:Y:S01]  /*2d60*/  @P2 IMAD.MOV R27, RZ, RZ, R8 ;  /* 0x000000ffff1b2224 */ /* 0x000fe200078e0208 */
[----:B------:R-:W-:Y:S04]  /*2d70*/  LDS R33, [R33] ;  /* 0x0000000021217984 */ /* 0x000fe80000000800 */
[----:B------:R-:W1:Y:S01]  /*2d80*/  LDS.128 R8, [R32+0x10] ;  /* 0x0000100020087984 */ /* 0x000e620000000c00 */
[----:B0-----:R-:W-:Y:S02]  /*2d90*/  IMAD.IADD R20, R12, 0x1, R21 ;  /* 0x000000010c147824 */ /* 0x001fe400078e0215 */
[----:B------:R-:W-:Y:S01]  /*2da0*/  IMAD.IADD R21, R13, 0x1, R22 ;  /* 0x000000010d157824 */ /* 0x000fe200078e0216 */
[----:B------:R-:W-:Y:S01]  /*2db0*/  IADD3 R22, PT, PT, R14, R23, RZ ;  /* 0x000000170e167210 */ /* 0x000fe20007ffe0ff */
[----:B------:R-:W-:Y:S01]  /*2dc0*/  IMAD.IADD R23, R15, 0x1, R34 ;  /* 0x000000010f177824 */ /* 0x000fe200078e0222 */
[----:B------:R-:W-:-:S02]  /*2dd0*/  ISETP.GT.U32.AND P0, PT, R20, 0x7f000000, PT ;  /* 0x7f0000001400780c */ /* 0x000fc40003f04070 */
[----:B------:R-:W-:Y:S02]  /*2de0*/  ISETP.GT.U32.AND P1, PT, R21, 0x7f000000, PT ;  /* 0x7f0000001500780c */ /* 0x000fe40003f24070 */
[----:B------:R-:W-:Y:S02]  /*2df0*/  ISETP.GT.U32.AND P2, PT, R22, 0x7f000000, PT ;  /* 0x7f0000001600780c */ /* 0x000fe40003f44070 */
[----:B------:R-:W-:Y:S02]  /*2e00*/  ISETP.GT.U32.AND P3, PT, R23, 0x7f000000, PT ;  /* 0x7f0000001700780c */ /* 0x000fe40003f64070 */
[----:B------:R-:W-:Y:S01]  /*2e10*/  LOP3.LUT R34, R24, UR4, RZ, 0xc0, !PT ;  /* 0x0000000418227c12 */ /* 0x000fe2000f8ec0ff */
[----:B------:R-:W-:-:S04]  /*2e20*/  UMOV UR4, URZ ;  /* 0x000000ff00047c82 */ /* 0x000fc80008000000 */
[----:B------:R-:W-:Y:S01]  /*2e30*/  IMAD R34, R34, 0x20, R2 ;  /* 0x0000002022227824 */ /* 0x000fe200078e0202 */
[----:B------:R-:W-:Y:S01]  /*2e40*/  @P0 IADD3 R20, PT, PT, R20, -0x7f000001, RZ ;  /* 0x80ffffff14140810 */ /* 0x000fe20007ffe0ff */
[----:B------:R-:W-:Y:S02]  /*2e50*/  @P1 VIADD R21, R21, 0x80ffffff ;  /* 0x80ffffff15151836 */ /* 0x000fe40000000000 */
[----:B------:R-:W-:Y:S02]  /*2e60*/  @P2 VIADD R22, R22, 0x80ffffff ;  /* 0x80ffffff16162836 */ /* 0x000fe40000000000 */
[----:B------:R-:W-:Y:S01]  /*2e70*/  @P3 IADD3 R23, PT, PT, R23, -0x7f000001, RZ ;  /* 0x80ffffff17173810 */ /* 0x000fe20007ffe0ff */
[----:B-1----:R-:W-:Y:S02]  /*2e80*/  IMAD.IADD R24, R8, 0x1, R25 ;  /* 0x0000000108187824 */ /* 0x002fe400078e0219 */
[----:B------:R-:W-:Y:S01]  /*2e90*/  IMAD.IADD R25, R9, 0x1, R26 ;  /* 0x0000000109197824 */ /* 0x000fe200078e021a */
[----:B------:R-:W-:Y:S01]  /*2ea0*/  IADD3 R26, PT, PT, R10, R35, RZ ;  /* 0x000000230a1a7210 */ /* 0x000fe20007ffe0ff */
[----:B------:R0:W-:Y:S01]  /*2eb0*/  STS.128 [R34], R20 ;  /* 0x0000001422007388 */ /* 0x0001e20000000c00 */
[----:B------:R-:W-:Y:S01]  /*2ec0*/  IMAD.IADD R27, R11, 0x1, R27 ;  /* 0x000000010b1b7824 */ /* 0x000fe200078e021b */
[----:B------:R-:W-:-:S02]  /*2ed0*/  ISETP.GT.U32.AND P0, PT, R24, 0x7f000000, PT ;  /* 0x7f0000001800780c */ /* 0x000fc40003f04070 */
[----:B------:R-:W-:Y:S02]  /*2ee0*/  ISETP.GT.U32.AND P1, PT, R25, 0x7f000000, PT ;  /* 0x7f0000001900780c */ /* 0x000fe40003f24070 */
[----:B------:R-:W-:Y:S02]  /*2ef0*/  ISETP.GT.U32.AND P2, PT, R26, 0x7f000000, PT ;  /* 0x7f0000001a00780c */ /* 0x000fe40003f44070 */
[----:B------:R-:W-:-:S07]  /*2f00*/  ISETP.GT.U32.AND P3, PT, R27, 0x7f000000, PT ;  /* 0x7f0000001b00780c */ /* 0x000fce0003f64070 */
[----:B------:R-:W-:Y:S02]  /*2f10*/  @P0 VIADD R24, R24, 0x80ffffff ;  /* 0x80ffffff18180836 */ /* 0x000fe40000000000 */
[----:B0-----:R-:W-:Y:S01]  /*2f20*/  IMAD.WIDE.U32 R22, R16, R33, RZ ;  /* 0x0000002110167225 */ /* 0x001fe200078e00ff */
[----:B------:R-:W-:-:S03]  /*2f30*/  @P1 IADD3 R25, PT, PT, R25, -0x7f000001, RZ ;  /* 0x80ffffff19191810 */ /* 0x000fc60007ffe0ff */
[----:B------:R-:W-:Y:S02]  /*2f40*/  IMAD R16, R22, -0x7effffff, RZ ;  /* 0x8100000116107824 */ /* 0x000fe400078e02ff */
[----:B------:R-:W-:-:S04]  /*2f50*/  IMAD.WIDE.U32 R20, R17, R33, RZ ;  /* 0x0000002111147225 */ /* 0x000fc800078e00ff */
[----:B------:R-:W-:-:S04]  /*2f60*/  IMAD.WIDE.U32 R16, R16, 0x7f000001, RZ ;  /* 0x7f00000110107825 */ /* 0x000fc800078e00ff */
[----:B------:R-:W-:Y:S01]  /*2f70*/  IMAD R35, R20, -0x7effffff, RZ ;  /* 0x8100000114237824 */ /* 0x000fe200078e02ff */
[-C--:B------:R-:W-:Y:S01]  /*2f80*/  ISETP.GE.U32.AND P1, PT, R22, R16.reuse, PT ;  /* 0x000000101600720c */ /* 0x080fe20003f26070 */
[----:B------:R-:W-:Y:S01]  /*2f90*/  @P2 VIADD R26, R26, 0x80ffffff ;  /* 0x80ffffff1a1a2836 */ /* 0x000fe20000000000 */
[----:B------:R-:W-:Y:S01]  /*2fa0*/  IADD3 RZ, P2, PT, R22, -R16, RZ ;  /* 0x8000001016ff7210 */ /* 0x000fe20007f5e0ff */
[----:B------:R-:W-:Y:S01]  /*2fb0*/  @P3 VIADD R27, R27, 0x80ffffff ;  /* 0x80ffffff1b1b3836 */ /* 0x000fe20000000000 */
[----:B------:R-:W-:Y:S01]  /*2fc0*/  IADD3 R22, PT, PT, R17, UR4, RZ ;  /* 0x0000000411167c10 */ /* 0x000fe2000fffe0ff */
[----:B------:R-:W-:-:S03]  /*2fd0*/  IMAD.WIDE.U32 R16, R35, 0x7f000001, RZ ;  /* 0x7f00000123107825 */ /* 0x000fc600078e00ff */
[----:B------:R-:W-:Y:S01]  /*2fe0*/  ISETP.GE.U32.AND.EX P1, PT, R23, R22, PT, P1 ;  /* 0x000000161700720c */ /* 0x000fe20003f26110 */
[----:B------:R0:W-:Y:S01]  /*2ff0*/  STS.128 [R34+0x10], R24 ;  /* 0x0000101822007388 */ /* 0x0001e20000000c00 */
[CC--:B------:R-:W-:Y:S02]  /*3000*/  IADD3 RZ, P3, PT, R20.reuse, -R16.reuse, RZ ;  /* 0x8000001014ff7210 */ /* 0x0c0fe40007f7e0ff */
[----:B------:R-:W-:Y:S01]  /*3010*/  ISETP.GE.U32.AND P0, PT, R20, R16, PT ;  /* 0x000000101400720c */ /* 0x000fe20003f06070 */
[----:B------:R-:W-:Y:S02]  /*3020*/  VIADD R20, R17, UR4 ;  /* 0x0000000411147c36 */ /* 0x000fe40008000000 */
[----:B------:R-:W-:-:S03]  /*3030*/  IMAD.WIDE.U32 R16, R18, R33, RZ ;  /* 0x0000002112107225 */ /* 0x000fc600078e00ff */
[-C--:B------:R-:W-:Y:S01]  /*3040*/  ISETP.GE.U32.AND.EX P0, PT, R21, R20.reuse, PT, P0 ;  /* 0x000000141500720c */ /* 0x080fe20003f06100 */
[----:B------:R-:W-:Y:S01]  /*3050*/  IMAD.X R18, R23, 0x1, ~R22, P2 ;  /* 0x0000000117127824 */ /* 0x000fe200010e0e16 */
[----:B------:R-:W-:Y:S01]  /*3060*/  IADD3.X R20, PT, PT, R21, ~R20, RZ, P3, !PT ;  /* 0x8000001415147210 */ /* 0x000fe20001ffe4ff */
[----:B------:R-:W-:Y:S02]  /*3070*/  IMAD R22, R16, -0x7effffff, RZ ;  /* 0x8100000110167824 */ /* 0x000fe400078e02ff */
[----:B0-----:R-:W-:-:S04]  /*3080*/  IMAD.WIDE.U32 R26, R19, R33, RZ ;  /* 0x00000021131a7225 */ /* 0x001fc800078e00ff */
[----:B------:R-:W-:-:S04]  /*3090*/  IMAD.WIDE.U32 R22, R22, 0x7f000001, RZ ;  /* 0x7f00000116167825 */ /* 0x000fc800078e00ff */
[----:B------:R-:W-:Y:S01]  /*30a0*/  IMAD R19, R26, -0x7effffff, RZ ;  /* 0x810000011a137824 */ /* 0x000fe200078e02ff */
[-C--:B------:R-:W-:Y:S01]  /*30b0*/  IADD3 RZ, P5, PT, R16, -R22.reuse, RZ ;  /* 0x8000001610ff7210 */ /* 0x080fe20007fbe0ff */
[----:B------:R-:W-:Y:S01]  /*30c0*/  IMAD.WIDE.U32 R24, R4, R33, RZ ;  /* 0x0000002104187225 */ /* 0x000fe200078e00ff */
[----:B------:R-:W-:-:S03]  /*30d0*/  ISETP.GE.U32.AND P2, PT, R16, R22, PT ;  /* 0x000000161000720c */ /* 0x000fc60003f46070 */
[----:B------:R-:W-:Y:S02]  /*30e0*/  VIADD R16, R23, UR4 ;  /* 0x0000000417107c36 */ /* 0x000fe40008000000 */
[----:B------:R-:W-:-:S03]  /*30f0*/  IMAD.WIDE.U32 R22, R19, 0x7f000001, RZ ;  /* 0x7f00000113167825 */ /* 0x000fc600078e00ff */
[----:B------:R-:W-:Y:S01]  /*3100*/  ISETP.GE.U32.AND.EX P2, PT, R17, R16, PT, P2 ;  /* 0x000000101100720c */ /* 0x000fe20003f46120 */
[----:B------:R-:W-:Y:S01]  /*3110*/  VIADD R23, R23, UR4 ;  /* 0x0000000417177c36 */ /* 0x000fe20008000000 */
[CC--:B------:R-:W-:Y:S02]  /*3120*/  IADD3 RZ, P4, PT, R26.reuse, -R22.reuse, RZ ;  /* 0x800000161aff7210 */ /* 0x0c0fe40007f9e0ff */
[----:B------:R-:W-:Y:S01]  /*3130*/  ISETP.GE.U32.AND P3, PT, R26, R22, PT ;  /* 0x000000161a00720c */ /* 0x000fe20003f66070 */
[----:B------:R-:W-:Y:S01]  /*3140*/  VIADD R22, R20, 0x7f000001 ;  /* 0x7f00000114167836 */ /* 0x000fe20000000000 */
[----:B------:R-:W-:Y:S01]  /*3150*/  IADD3.X R4, PT, PT, R17, ~R16, RZ, P5, !PT ;  /* 0x8000001011047210 */ /* 0x000fe20002ffe4ff */
[----:B------:R-:W-:Y:S01]  /*3160*/  IMAD R16, R24, -0x7effffff, RZ ;  /* 0x8100000118107824 */ /* 0x000fe200078e02ff */
[C---:B------:R-:W-:Y:S01]  /*3170*/  ISETP.GE.U32.AND.EX P3, PT, R27.reuse, R23, PT, P3 ;  /* 0x000000171b00720c */ /* 0x040fe20003f66130 */
[----:B------:R-:W-:Y:S02]  /*3180*/  IMAD.X R26, R27, 0x1, ~R23, P4 ;  /* 0x000000011b1a7824 */ /* 0x000fe400020e0e17 */
[C---:B------:R-:W-:Y:S01]  /*3190*/  VIADD R23, R18.reuse, 0x7f000001 ;  /* 0x7f00000112177836 */ /* 0x040fe20000000000 */
[----:B------:R-:W-:Y:S01]  /*31a0*/  @P1 IADD3 R23, PT, PT, R18, RZ, RZ ;  /* 0x000000ff12171210 */ /* 0x000fe20007ffe0ff */
[----:B------:R-:W-:-:S03]  /*31b0*/  IMAD.WIDE.U32 R16, R16, 0x7f000001, RZ ;  /* 0x7f00000110107825 */ /* 0x000fc600078e00ff */
[----:B------:R-:W-:Y:S01]  /*31c0*/  IADD3 R12, PT, PT, R12, R23, RZ ;  /* 0x000000170c0c7210 */ /* 0x000fe20007ffe0ff */
[-C--:B------:R-:W-:Y:S01]  /*31d0*/  IMAD.WIDE.U32 R18, R5, R33.reuse, RZ ;  /* 0x0000002105127225 */ /* 0x080fe200078e00ff */
[CC--:B------:R-:W-:Y:S02]  /*31e0*/  IADD3 RZ, P4, PT, R24.reuse, -R16.reuse, RZ ;  /* 0x8000001018ff7210 */ /* 0x0c0fe40007f9e0ff */
[----:B------:R-:W-:Y:S01]  /*31f0*/  ISETP.GE.U32.AND P1, PT, R24, R16, PT ;  /* 0x000000101800720c */ /* 0x000fe20003f26070 */
[----:B------:R-:W-:Y:S02]  /*3200*/  @P0 IMAD.MOV R22, RZ, RZ, R20 ;  /* 0x000000ffff160224 */ /* 0x000fe400078e0214 */
[----:B------:R-:W-:Y:S01]  /*3210*/  VIADD R24, R17, UR4 ;  /* 0x0000000411187c36 */ /* 0x000fe20008000000 */
[----:B------:R-:W-:Y:S01]  /*3220*/  IADD3 R17, PT, PT, R4, 0x7f000001, RZ ;  /* 0x7f00000104117810 */ /* 0x000fe20007ffe0ff */
[----:B------:R-:W-:Y:S02]  /*3230*/  IMAD R20, R18, -0x7effffff, RZ ;  /* 0x8100000112147824 */ /* 0x000fe400078e02ff */
[----:B------:R-:W-:Y:S01]  /*3240*/  @P2 IMAD.MOV R17, RZ, RZ, R4 ;  /* 0x000000ffff112224 */ /* 0x000fe200078e0204 */
[CC--:B------:R-:W-:Y:S01]  /*3250*/  ISETP.GE.U32.AND.EX P0, PT, R25.reuse, R24.reuse, PT, P1 ;  /* 0x000000181900720c */ /* 0x0c0fe20003f06110 */
[----:B------:R-:W-:Y:S01]  /*3260*/  IMAD.WIDE.U32 R4, R6, R33, RZ ;  /* 0x0000002106047225 */ /* 0x000fe200078e00ff */
[----:B------:R-:W-:-:S02]  /*3270*/  IADD3.X R24, PT, PT, R25, ~R24, RZ, P4, !PT ;  /* 0x8000001819187210 */ /* 0x000fc400027fe4ff */
[----:B------:R-:W-:Y:S01]  /*3280*/  IADD3 R14, PT, PT, R14, R17, RZ ;  /* 0x000000110e0e7210 */ /* 0x000fe20007ffe0ff */
[----:B------:R-:W-:-:S04]  /*3290*/  IMAD.WIDE.U32 R20, R20, 0x7f000001, RZ ;  /* 0x7f00000114147825 */ /* 0x000fc800078e00ff */
[----:B------:R-:W-:Y:S01]  /*32a0*/  IMAD R6, R4, -0x7effffff, RZ ;  /* 0x8100000104067824 */ /* 0x000fe200078e02ff */
[-C--:B------:R-:W-:Y:S01]  /*32b0*/  IADD3 RZ, P4, PT, R18, -R20.reuse, RZ ;  /* 0x8000001412ff7210 */ /* 0x080fe20007f9e0ff */
[----:B------:R-:W-:Y:S01]  /*32c0*/  VIADD R16, R26, 0x7f000001 ;  /* 0x7f0000011a107836 */ /* 0x000fe20000000000 */
[----:B------:R-:W-:Y:S01]  /*32d0*/  ISETP.GE.U32.AND P2, PT, R18, R20, PT ;  /* 0x000000141200720c */ /* 0x000fe20003f46070 */
[----:B------:R-:W-:Y:S01]  /*32e0*/  @P3 IMAD.MOV R16, RZ, RZ, R26 ;  /* 0x000000ffff103224 */ /* 0x000fe200078e021a */
[----:B------:R-:W-:Y:S01]  /*32f0*/  IADD3 R18, PT, PT, R21, UR4, RZ ;  /* 0x0000000415127c10 */ /* 0x000fe2000fffe0ff */
[----:B------:R-:W-:-:S03]  /*3300*/  IMAD.WIDE.U32 R20, R6, 0x7f000001, RZ ;  /* 0x7f00000106147825 */ /* 0x000fc600078e00ff */
[----:B------:R-:W-:Y:S01]  /*3310*/  ISETP.GE.U32.AND.EX P2, PT, R19, R18, PT, P2 ;  /* 0x000000121300720c */ /* 0x000fe20003f46120 */
[----:B------:R-:W-:Y:S01]  /*3320*/  IMAD.WIDE.U32 R6, R7, R33, RZ ;  /* 0x0000002107067225 */ /* 0x000fe200078e00ff */
[CC--:B------:R-:W-:Y:S02]  /*3330*/  IADD3 RZ, P5, PT, R4.reuse, -R20.reuse, RZ ;  /* 0x8000001404ff7210 */ /* 0x0c0fe40007fbe0ff */
[----:B------:R-:W-:Y:S01]  /*3340*/  ISETP.GE.U32.AND P3, PT, R4, R20, PT ;  /* 0x000000140400720c */ /* 0x000fe20003f66070 */
[----:B------:R-:W-:Y:S02]  /*3350*/  IMAD R20, R6, -0x7effffff, RZ ;  /* 0x8100000106147824 */ /* 0x000fe400078e02ff */
[----:B------:R-:W-:Y:S02]  /*3360*/  VIADD R4, R21, UR4 ;  /* 0x0000000415047c36 */ /* 0x000fe40008000000 */
[----:B------:R-:W-:-:S03]  /*3370*/  IMAD.WIDE.U32 R20, R20, 0x7f000001, RZ ;  /* 0x7f00000114147825 */ /* 0x000fc600078e00ff */
[----:B------:R-:W-:Y:S01]  /*3380*/  ISETP.GE.U32.AND.EX P3, PT, R5, R4, PT, P3 ;  /* 0x000000040500720c */ /* 0x000fe20003f66130 */
[----:B------:R-:W-:Y:S01]  /*3390*/  VIADD R21, R21, UR4 ;  /* 0x0000000415157c36 */ /* 0x000fe20008000000 */
[CC--:B------:R-:W-:Y:S01]  /*33a0*/  ISETP.GE.U32.AND P1, PT, R6.reuse, R20.reuse, PT ;  /* 0x000000140600720c */ /* 0x0c0fe20003f26070 */
[----:B------:R-:W-:Y:S01]  /*33b0*/  IMAD.IADD R13, R13, 0x1, R22 ;  /* 0x000000010d0d7824 */ /* 0x000fe200078e0216 */
[----:B------:R-:W-:Y:S01]  /*33c0*/  IADD3 RZ, P6, PT, R6, -R20, RZ ;  /* 0x8000001406ff7210 */ /* 0x000fe20007fde0ff */
[----:B------:R-:W-:Y:S01]  /*33d0*/  IMAD.IADD R15, R15, 0x1, R16 ;  /* 0x000000010f0f7824 */ /* 0x000fe200078e0210 */
[-C--:B------:R-:W-:Y:S02]  /*33e0*/  ISETP.GE.U32.AND.EX P1, PT, R7, R21.reuse, PT, P1 ;  /* 0x000000150700720c */ /* 0x080fe40003f26110 */
[----:B------:R-:W-:Y:S01]  /*33f0*/  IADD3.X R20, PT, PT, R19, ~R18, RZ, P4, !PT ;  /* 0x8000001213147210 */ /* 0x000fe200027fe4ff */
[----:B------:R-:W-:Y:S01]  /*3400*/  IMAD.X R18, R5, 0x1, ~R4, P5 ;  /* 0x0000000105127824 */ /* 0x000fe200028e0e04 */
[----:B------:R-:W-:Y:S01]  /*3410*/  IADD3.X R7, PT, PT, R7, ~R21, RZ, P6, !PT ;  /* 0x8000001507077210 */ /* 0x000fe200037fe4ff */
[----:B------:R-:W-:Y:S01]  /*3420*/  VIADD R19, R24, 0x7f000001 ;  /* 0x7f00000118137836 */ /* 0x000fe20000000000 */
[----:B------:R-:W-:Y:S01]  /*3430*/  ISETP.GT.U32.AND P6, PT, R12, 0x7f000000, PT ;  /* 0x7f0000000c00780c */ /* 0x000fe20003fc4070 */
[----:B------:R-:W-:Y:S01]  /*3440*/  VIADD R4, R20, 0x7f000001 ;  /* 0x7f00000114047836 */ /* 0x000fe20000000000 */
[----:B------:R-:W-:Y:S01]  /*3450*/  IADD3 R6, PT, PT, R7, 0x7f000001, RZ ;  /* 0x7f00000107067810 */ /* 0x000fe20007ffe0ff */
[----:B------:R-:W-:Y:S01]  /*3460*/  VIADD R5, R18, 0x7f000001 ;  /* 0x7f00000112057836 */ /* 0x000fe20000000000 */
[----:B------:R-:W-:Y:S01]  /*3470*/  @P0 IADD3 R19, PT, PT, R24, RZ, RZ ;  /* 0x000000ff18130210 */ /* 0x000fe20007ffe0ff */
[----:B------:R-:W-:Y:S01]  /*3480*/  @P2 IMAD.MOV R4, RZ, RZ, R20 ;  /* 0x000000ffff042224 */ /* 0x000fe200078e0214 */
[----:B------:R-:W-:Y:S01]  /*3490*/  ISETP.GT.U32.AND P5, PT, R13, 0x7f000000, PT ;  /* 0x7f0000000d00780c */ /* 0x000fe20003fa4070 */
[----:B------:R-:W-:Y:S01]  /*34a0*/  @P3 IMAD.MOV R5, RZ, RZ, R18 ;  /* 0x000000ffff053224 */ /* 0x000fe200078e0212 */
[----:B------:R-:W-:Y:S01]  /*34b0*/  @P1 IADD3 R6, PT, PT, R7, RZ, RZ ;  /* 0x000000ff07061210 */ /* 0x000fe20007ffe0ff */
[----:B------:R-:W-:Y:S01]  /*34c0*/  IMAD.IADD R9, R9, 0x1, R4 ;  /* 0x0000000109097824 */ /* 0x000fe200078e0204 */
[----:B------:R-:W-:-:S02]  /*34d0*/  IADD3 R8, PT, PT, R8, R19, RZ ;  /* 0x0000001308087210 */ /* 0x000fc40007ffe0ff */
[----:B------:R-:W-:Y:S01]  /*34e0*/  IADD3 R10, PT, PT, R10, R5, RZ ;  /* 0x000000050a0a7210 */ /* 0x000fe20007ffe0ff */
[----:B------:R-:W-:Y:S01]  /*34f0*/  IMAD.IADD R11, R11, 0x1, R6 ;  /* 0x000000010b0b7824 */ /* 0x000fe200078e0206 */
[----:B------:R-:W-:Y:S02]  /*3500*/  @P6 IADD3 R12, PT, PT, R12, -0x7f000001, RZ ;  /* 0x80ffffff0c0c6810 */ /* 0x000fe40007ffe0ff */
[----:B------:R-:W-:Y:S02]  /*3510*/  ISETP.GT.U32.AND P4, PT, R14, 0x7f000000, PT ;  /* 0x7f0000000e00780c */ /* 0x000fe40003f84070 */
[----:B------:R-:W-:Y:S01]  /*3520*/  ISETP.GT.U32.AND P3, PT, R15, 0x7f000000, PT ;  /* 0x7f0000000f00780c */ /* 0x000fe20003f64070 */
[----:B------:R-:W-:Y:S01]  /*3530*/  @P5 VIADD R13, R13, 0x80ffffff ;  /* 0x80ffffff0d0d5836 */ /* 0x000fe20000000000 */
[----:B------:R-:W-:Y:S02]  /*3540*/  ISETP.GT.U32.AND P2, PT, R8, 0x7f000000, PT ;  /* 0x7f0000000800780c */ /* 0x000fe40003f44070 */
[----:B------:R-:W-:-:S02]  /*3550*/  ISETP.GT.U32.AND P1, PT, R9, 0x7f000000, PT ;  /* 0x7f0000000900780c */ /* 0x000fc40003f24070 */
[----:B------:R-:W-:Y:S02]  /*3560*/  ISETP.GT.U32.AND P0, PT, R10, 0x7f000000, PT ;  /* 0x7f0000000a00780c */ /* 0x000fe40003f04070 */
[----:B------:R-:W-:-:S03]  /*3570*/  ISETP.GT.U32.AND P6, PT, R11, 0x7f000000, PT ;  /* 0x7f0000000b00780c */ /* 0x000fc60003fc4070 */
[----:B------:R-:W-:Y:S02]  /*3580*/  @P4 IADD3 R14, PT, PT, R14, -0x7f000001, RZ ;  /* 0x80ffffff0e0e4810 */ /* 0x000fe40007ffe0ff */
[----:B------:R-:W-:Y:S02]  /*3590*/  @P3 VIADD R15, R15, 0x80ffffff ;  /* 0x80ffffff0f0f3836 */ /* 0x000fe40000000000 */
[----:B------:R-:W-:Y:S02]  /*35a0*/  @P2 IADD3 R8, PT, PT, R8, -0x7f000001, RZ ;  /* 0x80ffffff08082810 */ /* 0x000fe40007ffe0ff */
[----:B------:R-:W-:Y:S01]  /*35b0*/  @P1 VIADD R9, R9, 0x80ffffff ;  /* 0x80ffffff09091836 */ /* 0x000fe20000000000 */
[----:B------:R1:W-:Y:S01]  /*35c0*/  STS.128 [R32+UR8], R12 ;  /* 0x0000000c20007988 */ /* 0x0003e20008000c08 */
[----:B------:R-:W-:Y:S02]  /*35d0*/  @P0 IADD3 R10, PT, PT, R10, -0x7f000001, RZ ;  /* 0x80ffffff0a0a0810 */ /* 0x000fe40007ffe0ff */
[----:B------:R-:W-:-:S05]  /*35e0*/  @P6 VIADD R11, R11, 0x80ffffff ;  /* 0x80ffffff0b0b6836 */ /* 0x000fca0000000000 */
[----:B------:R1:W-:Y:S01]  /*35f0*/  STS.128 [R32+UR8+0x10], R8 ;  /* 0x0000100820007988 */ /* 0x0003e20008000c08 */
[----:B------:R-:W-:Y:S06]  /*3600*/  BAR.SYNC.DEFER_BLOCKING 0x0 ;  /* 0x0000000000007b1d */ /* 0x000fec0000010000 */
[----:B------:R-:W-:Y:S05]  /*3610*/  BRA.U UP0, `(.L_x_20) ;  /* 0xfffffff100247547 */ /* 0x000fea000b83ffff */
[----:B-1----:R-:W0:Y:S01]  /*3620*/  LDS.128 R8, [R2] ;  /* 0x0000000002087984 */ /* 0x002e220000000c00 */
[----:B------:R-:W1:Y:S03]  /*3630*/  LDC R3, c[0x0][0x390] ;  /* 0x0000e400ff037b82 */ /* 0x000e660000000800 */
[----:B------:R-:W2:Y:S04]  /*3640*/  LDS.128 R12, [R2+0x10] ;  /* 0x00001000020c7984 */ /* 0x000ea80000000c00 */
[----:B------:R-:W3:Y:S04]  /*3650*/  LDS.128 R4, [R2+0x2000] ;  /* 0x0020000002047984 */ /* 0x000ee80000000c00 */
[----:B------:R-:W4:Y:S01]  /*3660*/  LDS.128 R16, [R2+0x2010] ;  /* 0x0020100002107984 */ /* 0x000f220000000c00 */
[----:B-1----:R-:W-:-:S03]  /*3670*/  ISETP.GE.U32.AND P0, PT, R3, 0xa, PT ;  /* 0x0000000a0300780c */ /* 0x002fc60003f06070 */
[----:B0-----:R0:W-:Y:S04]  /*3680*/  STG.E desc[UR6][R36.64], R8 ;  /* 0x0000000824007986 */ /* 0x0011e8000c101906 */
[----:B------:R0:W-:Y:S04]  /*3690*/  STG.E desc[UR6][R36.64+0x4], R9 ;  /* 0x0000040924007986 */ /* 0x0001e8000c101906 */
[----:B------:R0:W-:Y:S04]  /*36a0*/  STG.E desc[UR6][R36.64+0x8], R10 ;  /* 0x0000080a24007986 */ /* 0x0001e8000c101906 */
[----:B------:R0:W-:Y:S04]  /*36b0*/  STG.E desc[UR6][R36.64+0xc], R11 ;  /* 0x00000c0b24007986 */ /* 0x0001e8000c101906 */
[----:B--2---:R0:W-:Y:S04]  /*36c0*/  STG.E desc[UR6][R36.64+0x10], R12 ;  /* 0x0000100c24007986 */ /* 0x0041e8000c101906 */
[----:B------:R0:W-:Y:S04]  /*36d0*/  STG.E desc[UR6][R36.64+0x14], R13 ;  /* 0x0000140d24007986 */ /* 0x0001e8000c101906 */
[----:B------:R0:W-:Y:S04]  /*36e0*/  STG.E desc[UR6][R36.64+0x18], R14 ;  /* 0x0000180e24007986 */ /* 0x0001e8000c101906 */
[----:B------:R0:W-:Y:S04]  /*36f0*/  STG.E desc[UR6][R36.64+0x1c], R15 ;  /* 0x00001c0f24007986 */ /* 0x0001e8000c101906 */
[----:B---3--:R0:W-:Y:S04]  /*3700*/  STG.E desc[UR6][R30.64], R4 ;  /* 0x000000041e007986 */ /* 0x0081e8000c101906 */
[----:B------:R0:W-:Y:S04]  /*3710*/  STG.E desc[UR6][R30.64+0x4], R5 ;  /* 0x000004051e007986 */ /* 0x0001e8000c101906 */
[----:B------:R0:W-:Y:S04]  /*3720*/  STG.E desc[UR6][R30.64+0x8], R6 ;  /* 0x000008061e007986 */ /* 0x0001e8000c101906 */
[----:B------:R0:W-:Y:S04]  /*3730*/  STG.E desc[UR6][R30.64+0xc], R7 ;  /* 0x00000c071e007986 */ /* 0x0001e8000c101906 */
[----:B----4-:R0:W-:Y:S04]  /*3740*/  STG.E desc[UR6][R30.64+0x10], R16 ;  /* 0x000010101e007986 */ /* 0x0101e8000c101906 */
[----:B------:R0:W-:Y:S04]  /*3750*/  STG.E desc[UR6][R30.64+0x14], R17 ;  /* 0x000014111e007986 */ /* 0x0001e8000c101906 */
[----:B------:R0:W-:Y:S04]  /*3760*/  STG.E desc[UR6][R30.64+0x18], R18 ;  /* 0x000018121e007986 */ /* 0x0001e8000c101906 */
[----:B------:R0:W-:Y:S01]  /*3770*/  STG.E desc[UR6][R30.64+0x1c], R19 ;  /* 0x00001c131e007986 */ /* 0x0001e2000c101906 */
[----:B------:R-:W-:Y:S05]  /*3780*/  @!P0 EXIT ;  /* 0x000000000000894d */ /* 0x000fea0003800000 */
[----:B------:R-:W1:Y:S01]  /*3790*/  S2R R2, SR_CTAID.Z ;  /* 0x0000000000027919 */ /* 0x000e620000002700 */
[----:B------:R-:W2:Y:S01]  /*37a0*/  LDCU UR4, c[0x0][0x370] ;  /* 0x00006e00ff0477ac */ /* 0x000ea20008000800 */
[----:B------:R-:W3:Y:S01]  /*37b0*/  S2R R3, SR_CTAID.Y ;  /* 0x0000000000037919 */ /* 0x000ee20000002600 */
[----:B------:R-:W4:Y:S01]  /*37c0*/  LDCU UR5, c[0x0][0x374] ;  /* 0x00006e80ff0577ac */ /* 0x000f220008000800 */
[----:B------:R-:W5:Y:S01]  /*37d0*/  LDCU UR8, c[0x0][0x378] ;  /* 0x00006f00ff0877ac */ /* 0x000f620008000800 */
[----:B--2---:R-:W-:-:S04]  /*37e0*/  UIADD3 UR4, UPT, UPT, URZ, -UR4, URZ ;  /* 0x80000004ff047290 */ /* 0x004fc8000fffe0ff */
[----:B----4-:R-:W-:-:S04]  /*37f0*/  UIMAD UR4, UR4, UR5, URZ ;  /* 0x00000005040472a4 */ /* 0x010fc8000f8e02ff */
[----:B-----5:R-:W-:Y:S01]  /*3800*/  UIMAD UR4, UR8, UR4, -0x7fffffff ;  /* 0x80000001080474a4 */ /* 0x020fe2000f8e0204 */
[----:B-1----:R-:W-:Y:S01]  /*3810*/  IMAD.MOV R2, RZ, RZ, -R2 ;  /* 0x000000ffff027224 */ /* 0x002fe200078e0a02 */
[----:B---3--:R-:W-:Y:S01]  /*3820*/  IADD3 R3, PT, PT, R0, R3, RZ ;  /* 0x0000000300037210 */ /* 0x008fe20007ffe0ff */
[----:B------:R-:W-:-:S03]  /*3830*/  HFMA2 R0, -RZ, RZ, 0, 5.36441802978515625e-07 ;  /* 0x00000009ff007431 */ /* 0x000fc600000001ff */
[----:B------:R-:W-:-:S13]  /*3840*/  ISETP.NE.AND P0, PT, R3, R2, PT ;  /* 0x000000020300720c */ /* 0x000fda0003f05270 */
[----:B------:R-:W-:Y:S01]  /*3850*/  VOTEU.ANY UP0, P0 ;  /* 0x0000000000ff7886 */ /* 0x000fe20000000100 */
[----:B------:R-:W-:-:S12]  /*3860*/  USEL UR5, UR4, 0x1, !UP0 ;  /* 0x0000000104057887 */ /* 0x000fd8000c000000 */
.L_x_27:
[----:B------:R-:W-:-:S05]  /*3870*/  CS2R.32 R2, SR_CgaSize ;  /* 0x0000000000027805 */ /* 0x000fca0000008a00 */
[----:B------:R-:W-:-:S06]  /*3880*/  IMAD R2, R2, -0xa0, RZ ;  /* 0xffffff6002027824 */ /* 0x000fcc00078e02ff */
[----:B------:R-:W1:Y:S01]  /*3890*/  LDC R2, c[0x0][R2+0x258] ;  /* 0x0000960002027b82 */ /* 0x000e620000000800 */
[----:B------:R-:W-:-:S05]  /*38a0*/  CS2R.32 R3, SR_CgaSize ;  /* 0x0000000000037805 */ /* 0x000fca0000008a00 */
[----:B------:R-:W-:-:S06]  /*38b0*/  IMAD R3, R3, -0xa0, RZ ;  /* 0xffffff6003037824 */ /* 0x000fcc00078e02ff */
[----:B------:R-:W2:Y:S01]  /*38c0*/  LDC R3, c[0x0][R3+0x254] ;  /* 0x0000950003037b82 */ /* 0x000ea20000000800 */
[----:B-1----:R-:W-:-:S04]  /*38d0*/  ISETP.NE.U32.AND P0, PT, R2, RZ, PT ;  /* 0x000000ff0200720c */ /* 0x002fc80003f05070 */
[----:B--2---:R-:W-:-:S13]  /*38e0*/  ISETP.NE.AND.EX P0, PT, R3, RZ, PT, P0 ;  /* 0x000000ff0300720c */ /* 0x004fda0003f05300 */
[----:B------:R-:W-:Y:S05]  /*38f0*/  @!P0 BRA `(.L_x_21) ;  /* 0x0000001000f48947 */ /* 0x000fea0003800000 */
[----:B------:R-:W-:Y:S01]  /*3900*/  UMOV UR4, 0xffffffff ;  /* 0xffffffff00047882 */ /* 0x000fe20000000000 */
[----:B------:R-:W-:Y:S02]  /*3910*/  ISETP.NE.AND P0, PT, R28, RZ, PT ;  /* 0x000000ff1c00720c */ /* 0x000fe40003f05270 */
[----:B------:R-:W-:Y:S11]  /*3920*/  BRA.DIV UR4, `(.L_x_22) ;  /* 0x00000016047c7947 */ /* 0x000ff6000b800000 */
[----:B------:R-:W-:Y:S06]  /*3930*/  BAR.SYNC.DEFER_BLOCKING 0x0 ;  /* 0x0000000000007b1d */ /* 0x000fec0000010000 */
.L_x_39:
[----:B------:R-:W-:Y:S04]  /*3940*/  BSSY B0, `(.L_x_23) ;  /* 0x0000017000007945 */ /* 0x000fe80003800000 */
[----:B------:R-:W-:Y:S05]  /*3950*/  @P0 BRA `(.L_x_24) ;  /* 0x0000000000540947 */ /* 0x000fea0003800000 */
[----:B0-----:R-:W0:Y:S01]  /*3960*/  S2R R5, SR_LANEID ;  /* 0x0000000000057919 */ /* 0x001e220000000000 */
[----:B------:R-:W-:Y:S02]  /*3970*/  VOTEU.ANY UR4, UPT, PT ;  /* 0x0000000000047886 */ /* 0x000fe400038e0100 */
[----:B------:R-:W0:Y:S08]  /*3980*/  FLO.U32 R6, UR4 ;  /* 0x0000000400067d00 */ /* 0x000e3000080e0000 */
[----:B------:R-:W1:Y:S01]  /*3990*/  POPC R4, UR4 ;  /* 0x0000000400047d09 */ /* 0x000e620008000000 */
[----:B0-----:R-:W-:Y:S01]  /*39a0*/  ISETP.EQ.U32.AND P0, PT, R6, R5, PT ;  /* 0x000000050600720c */ /* 0x001fe20003f02070 */
[----:B-1----:R-:W-:-:S12]  /*39b0*/  IMAD R5, R4, UR5, RZ ;  /* 0x0000000504057c24 */ /* 0x002fd8000f8e02ff */
        /* <DEDUP_REMOVED lines=9> */
.L_x_25:
[----:B------:R-:W2:Y:S04]  /*3a50*/  LD.E.STRONG.GPU R5, desc[UR6][R2.64+0x4] ;  /* 0x0000040602057980 */ /* 0x000ea8000c10f900 */
[----:B--2---:R-:W-:Y:S01]  /*3a60*/  CCTL.IVALL ;  /* 0x00000000ff00798f */ /* 0x004fe20002000000 */
[----:B------:R-:W-:Y:S05]  /*3a70*/  YIELD ;  /* 0x0000000000007946 */ /* 0x000fea0003800000 */
[----:B------:R-:W-:-:S04]  /*3a80*/  LOP3.LUT R5, R5, R4, RZ, 0x3c, !PT ;  /* 0x0000000405057212 */ /* 0x000fc800078e3cff */
[----:B------:R-:W-:-:S13]  /*3a90*/  ISETP.GT.AND P0, PT, R5, -0x1, PT ;  /* 0xffffffff0500780c */ /* 0x000fda0003f04270 */
[----:B------:R-:W-:Y:S05]  /*3aa0*/  @P0 BRA `(.L_x_25) ;  /* 0xfffffffc00e80947 */ /* 0x000fea000383ffff */
.L_x_24:
[----:B------:R-:W-:Y:S05]  /*3ab0*/  BSYNC B0 ;  /* 0x0000000000007941 */ /* 0x000fea0003800000 */
.L_x_23:
[----:B------:R-:W-:-:S03]  /*3ac0*/  UMOV UR4, 0xffffffff ;  /* 0xffffffff00047882 */ /* 0x000fc60000000000 */
[----:B------:R-:W-:Y:S05]  /*3ad0*/  BRA.DIV UR4, `(.L_x_26) ;  /* 0x0000001604407947 */ /* 0x000fea000b800000 */
[----:B------:R-:W-:Y:S06]  /*3ae0*/  BAR.SYNC.DEFER_BLOCKING 0x0 ;  /* 0x0000000000007b1d */ /* 0x000fec0000010000 */
.L_x_42:
[----:B0-----:R-:W-:Y:S01]  /*3af0*/  IMAD.MOV.U32 R5, RZ, RZ, 0x1 ;  /* 0x00000001ff057424 */ /* 0x001fe200078e00ff */
[----:B------:R-:W-:Y:S01]  /*3b00*/  IABS R8, R29 ;  /* 0x0000001d00087213 */ /* 0x000fe20000000000 */
[----:B------:R-:W0:Y:S01]  /*3b10*/  LDC.64 R14, c[0x0][0x388] ;  /* 0x0000e200ff0e7b82 */ /* 0x000e220000000a00 */
[----:B------:R-:W-:Y:S01]  /*3b20*/  ISETP.GE.AND P2, PT, R29, RZ, PT ;  /* 0x000000ff1d00720c */ /* 0x000fe20003f46270 */
[----:B------:R-:W1:Y:S01]  /*3b30*/  LDCU.64 UR8, c[0x0][0x398] ;  /* 0x00007300ff0877ac */ /* 0x000e620008000a00 */
[----:B------:R-:W-:-:S04]  /*3b40*/  SHF.L.U32 R5, R5, R0, RZ ;  /* 0x0000000005057219 */ /* 0x000fc800000006ff */
[-C--:B------:R-:W-:Y:S02]  /*3b50*/  IABS R6, R5.reuse ;  /* 0x0000000500067213 */ /* 0x080fe40000000000 */
[----:B------:R-:W-:Y:S02]  /*3b60*/  IABS R9, R5 ;  /* 0x0000000500097213 */ /* 0x000fe40000000000 */
[----:B------:R-:W2:Y:S08]  /*3b70*/  I2F.RP R4, R6 ;  /* 0x0000000600047306 */ /* 0x000eb00000209400 */
[----:B--2---:R-:W2:Y:S02]  /*3b80*/  MUFU.RCP R4, R4 ;  /* 0x0000000400047308 */ /* 0x004ea40000001000 */
[----:B--2---:R-:W-:Y:S01]  /*3b90*/  IADD3 R2, PT, PT, R4, 0xffffffe, RZ ;  /* 0x0ffffffe04027810 */ /* 0x004fe20007ffe0ff */
[----:B------:R-:W-:-:S05]  /*3ba0*/  IMAD.MOV R4, RZ, RZ, -R9 ;  /* 0x000000ffff047224 */ /* 0x000fca00078e0a09 */
[----:B------:R2:W3:Y:S02]  /*3bb0*/  F2I.FTZ.U32.TRUNC.NTZ R3, R2 ;  /* 0x0000000200037305 */ /* 0x0004e4000021f000 */
[----:B--2---:R-:W-:Y:S02]  /*3bc0*/  HFMA2 R2, -RZ, RZ, 0, 0 ;  /* 0x00000000ff027431 */ /* 0x004fe400000001ff */
[----:B---3--:R-:W-:-:S04]  /*3bd0*/  IMAD.MOV R7, RZ, RZ, -R3 ;  /* 0x000000ffff077224 */ /* 0x008fc800078e0a03 */
[----:B------:R-:W-:-:S04]  /*3be0*/  IMAD R7, R7, R6, RZ ;  /* 0x0000000607077224 */ /* 0x000fc800078e02ff */
[----:B------:R-:W-:Y:S01]  /*3bf0*/  IMAD.HI.U32 R3, R3, R7, R2 ;  /* 0x0000000703037227 */ /* 0x000fe200078e0002 */
[----:B------:R-:W-:-:S04]  /*3c00*/  MOV R7, 0x2 ;  /* 0x0000000200077802 */ /* 0x000fc80000000f00 */
[----:B------:R-:W-:Y:S01]  /*3c10*/  SHF.L.U32 R2, R7, R0, RZ ;  /* 0x0000000007027219 */ /* 0x000fe200000006ff */
[----:B------:R-:W-:-:S04]  /*3c20*/  IMAD.HI.U32 R3, R3, R8, RZ ;  /* 0x0000000803037227 */ /* 0x000fc800078e00ff */
[----:B------:R-:W-:Y:S01]  /*3c30*/  IMAD R3, R3, R4, R8 ;  /* 0x0000000403037224 */ /* 0x000fe200078e0208 */
[----:B------:R-:W-:-:S04]  /*3c40*/  SHF.R.S32.HI R4, RZ, 0x1f, R2 ;  /* 0x0000001fff047819 */ /* 0x000fc80000011402 */
[----:B------:R-:W-:-:S13]  /*3c50*/  ISETP.GT.U32.AND P0, PT, R6, R3, PT ;  /* 0x000000030600720c */ /* 0x000fda0003f04070 */
[----:B------:R-:W-:Y:S02]  /*3c60*/  @!P0 IADD3 R3, PT, PT, R3, -R6, RZ ;  /* 0x8000000603038210 */ /* 0x000fe40007ffe0ff */
[----:B------:R-:W-:Y:S02]  /*3c70*/  ISETP.NE.AND P0, PT, R5, RZ, PT ;  /* 0x000000ff0500720c */ /* 0x000fe40003f05270 */
[----:B------:R-:W-:-:S13]  /*3c80*/  ISETP.GT.U32.AND P1, PT, R6, R3, PT ;  /* 0x000000030600720c */ /* 0x000fda0003f24070 */
[----:B------:R-:W-:-:S04]  /*3c90*/  @!P1 IMAD.IADD R3, R3, 0x1, -R6 ;  /* 0x0000000103039824 */ /* 0x000fc800078e0a06 */
[----:B------:R-:W-:Y:S01]  /*3ca0*/  @!P2 IMAD.MOV R3, RZ, RZ, -R3 ;  /* 0x000000ffff03a224 */ /* 0x000fe200078e0a03 */
[----:B------:R-:W-:-:S04]  /*3cb0*/  @!P0 LOP3.LUT R3, RZ, R5, RZ, 0x33, !PT ;  /* 0x00000005ff038212 */ /* 0x000fc800078e33ff */
[--C-:B------:R-:W-:Y:S02]  /*3cc0*/  IADD3 R7, PT, PT, R29, R29, -R3.reuse ;  /* 0x0000001d1d077210 */ /* 0x100fe40007ffe803 */
[----:B------:R-:W-:Y:S02]  /*3cd0*/  IADD3 R6, P0, PT, R3, R2, RZ ;  /* 0x0000000203067210 */ /* 0x000fe40007f1e0ff */
[----:B------:R-:W-:Y:S01]  /*3ce0*/  SHF.R.S32.HI R3, RZ, 0x1f, R3 ;  /* 0x0000001fff037819 */ /* 0x000fe20000011403 */
[----:B0-----:R-:W-:-:S03]  /*3cf0*/  IMAD.WIDE R14, R7, 0x20, R14 ;  /* 0x00000020070e7825 */ /* 0x001fc600078e020e */
[----:B------:R-:W-:Y:S02]  /*3d00*/  IADD3.X R3, PT, PT, R3, R4, RZ, P0, !PT ;  /* 0x0000000403037210 */ /* 0x000fe400007fe4ff */
[C---:B-1----:R-:W-:Y:S01]  /*3d10*/  LEA R2, P0, R6.reuse, UR8, 0x2 ;  /* 0x0000000806027c11 */ /* 0x042fe2000f8010ff */
[C---:B------:R-:W-:Y:S01]  /*3d20*/  IMAD.WIDE R12, R5.reuse, 0x20, R14 ;  /* 0x00000020050c7825 */ /* 0x040fe200078e020e */
[----:B------:R-:W2:Y:S02]  /*3d30*/  LDG.E R26, desc[UR6][R14.64] ;  /* 0x000000060e1a7981 */ /* 0x000ea4000c1e1900 */
[----:B------:R-:W-:Y:S02]  /*3d40*/  LEA.HI.X R3, R6, UR9, R3, 0x2, P0 ;  /* 0x0000000906037c11 */ /* 0x000fe400080f1403 */
[----:B------:R-:W3:Y:S04]  /*3d50*/  LDG.E R17, desc[UR6][R12.64] ;  /* 0x000000060c117981 */ /* 0x000ee8000c1e1900 */
[----:B------:R-:W3:Y:S04]  /*3d60*/  LDG.E R10, desc[UR6][R2.64+-0x4] ;  /* 0xfffffc06020a7981 */ /* 0x000ee8000c1e1900 */
[----:B------:R-:W4:Y:S04]  /*3d70*/  LDG.E R9, desc[UR6][R12.64+0x4] ;  /* 0x000004060c097981 */ /* 0x000f28000c1e1900 */
[----:B------:R-:W5:Y:S04]  /*3d80*/  LDG.E R19, desc[UR6][R12.64+0x8] ;  /* 0x000008060c137981 */ /* 0x000f68000c1e1900 */
[----:B------:R-:W2:Y:S04]  /*3d90*/  LDG.E R37, desc[UR6][R12.64+0xc] ;  /* 0x00000c060c257981 */ /* 0x000ea8000c1e1900 */
[----:B------:R-:W2:Y:S04]  /*3da0*/  LDG.E R35, desc[UR6][R12.64+0x10] ;  /* 0x000010060c237981 */ /* 0x000ea8000c1e1900 */
[----:B------:R-:W2:Y:S04]  /*3db0*/  LDG.E R33, desc[UR6][R12.64+0x14] ;  /* 0x000014060c217981 */ /* 0x000ea8000c1e1900 */
[----:B------:R-:W2:Y:S04]  /*3dc0*/  LDG.E R21, desc[UR6][R12.64+0x18] ;  /* 0x000018060c157981 */ /* 0x000ea8000c1e1900 */
[----:B------:R-:W2:Y:S01]  /*3dd0*/  LDG.E R31, desc[UR6][R12.64+0x1c] ;  /* 0x00001c060c1f7981 */ /* 0x000ea2000c1e1900 */
[----:B------:R-:W-:-:S03]  /*3de0*/  IMAD.WIDE R6, R5, 0x4, R2 ;  /* 0x0000000405067825 */ /* 0x000fc600078e0202 */
[----:B------:R-:W2:Y:S04]  /*3df0*/  LDG.E R24, desc[UR6][R14.64+0x4] ;  /* 0x000004060e187981 */ /* 0x000ea8000c1e1900 */
[----:B------:R0:W2:Y:S04]  /*3e00*/  LDG.E R32, desc[UR6][R6.64+-0x4] ;  /* 0xfffffc0606207981 */ /* 0x0000a8000c1e1900 */
[----:B------:R-:W2:Y:S01]  /*3e10*/  LDG.E R27, desc[UR6][R14.64+0x8] ;  /* 0x000008060e1b7981 */ /* 0x000ea2000c1e1900 */
[----:B------:R-:W-:Y:S01]  /*3e20*/  UMOV UR4, URZ ;  /* 0x000000ff00047c82 */ /* 0x000fe20008000000 */
[----:B---3--:R-:W-:-:S04]  /*3e30*/  IMAD.WIDE.U32 R22, R17, R10, RZ ;  /* 0x0000000a11167225 */ /* 0x008fc800078e00ff */
[----:B------:R-:W-:Y:S02]  /*3e40*/  IMAD R4, R22, -0x7effffff, RZ ;  /* 0x8100000116047824 */ /* 0x000fe400078e02ff */
[----:B----4-:R-:W-:-:S04]  /*3e50*/  IMAD.WIDE.U32 R2, R9, R10, RZ ;  /* 0x0000000a09027225 */ /* 0x010fc800078e00ff */
[----:B------:R-:W-:-:S04]  /*3e60*/  IMAD.WIDE.U32 R4, R4, 0x7f000001, RZ ;  /* 0x7f00000104047825 */ /* 0x000fc800078e00ff */
[----:B------:R-:W-:Y:S01]  /*3e70*/  IMAD R8, R2, -0x7effffff, RZ ;  /* 0x8100000102087824 */ /* 0x000fe200078e02ff */
[CC--:B------:R-:W-:Y:S01]  /*3e80*/  ISETP.GE.U32.AND P5, PT, R22.reuse, R4.reuse, PT ;  /* 0x000000041600720c */ /* 0x0c0fe20003fa6070 */
[----:B------:R-:W-:Y:S01]  /*3e90*/  VIADD R11, R5, UR4 ;  /* 0x00000004050b7c36 */ /* 0x000fe20008000000 */
[----:B------:R-:W-:Y:S01]  /*3ea0*/  IADD3 RZ, P0, PT, R22, -R4, RZ ;  /* 0x8000000416ff7210 */ /* 0x000fe20007f1e0ff */
[----:B-----5:R-:W-:-:S04]  /*3eb0*/  IMAD.WIDE.U32 R4, R19, R10, RZ ;  /* 0x0000000a13047225 */ /* 0x020fc800078e00ff */
[----:B0-----:R-:W-:Y:S01]  /*3ec0*/  IMAD.WIDE.U32 R6, R8, 0x7f000001, RZ ;  /* 0x7f00000108067825 */ /* 0x001fe200078e00ff */
[----:B------:R-:W-:-:S03]  /*3ed0*/  ISETP.GE.U32.AND.EX P5, PT, R23, R11, PT, P5 ;  /* 0x0000000b1700720c */ /* 0x000fc60003fa6150 */
[----:B------:R-:W-:Y:S01]  /*3ee0*/  IMAD R8, R4, -0x7effffff, RZ ;  /* 0x8100000104087824 */ /* 0x000fe200078e02ff */
[----:B------:R-:W-:Y:S01]  /*3ef0*/  IADD3.X R11, PT, PT, R23, ~R11, RZ, P0, !PT ;  /* 0x8000000b170b7210 */ /* 0x000fe200007fe4ff */
[----:B------:R-:W-:Y:S01]  /*3f00*/  VIADD R25, R7, UR4 ;  /* 0x0000000407197c36 */ /* 0x000fe20008000000 */
[C---:B------:R-:W-:Y:S01]  /*3f10*/  ISETP.GE.U32.AND P2, PT, R2.reuse, R6, PT ;  /* 0x000000060200720c */ /* 0x040fe20003f46070 */
[----:B--2---:R-:W-:Y:S01]  /*3f20*/  IMAD.WIDE.U32 R22, R37, R10, RZ ;  /* 0x0000000a25167225 */ /* 0x004fe200078e00ff */
[----:B------:R-:W-:-:S03]  /*3f30*/  IADD3 RZ, P0, PT, R2, -R6, RZ ;  /* 0x8000000602ff7210 */ /* 0x000fc60007f1e0ff */
[----:B------:R-:W-:Y:S01]  /*3f40*/  IMAD.WIDE.U32 R6, R8, 0x7f000001, RZ ;  /* 0x7f00000108067825 */ /* 0x000fe200078e00ff */
[CC--:B------:R-:W-:Y:S02]  /*3f50*/  ISETP.GE.U32.AND.EX P2, PT, R3.reuse, R25.reuse, PT, P2 ;  /* 0x000000190300720c */ /* 0x0c0fe40003f46120 */
[----:B------:R-:W-:Y:S01]  /*3f60*/  IADD3.X R8, PT, PT, R3, ~R25, RZ, P0, !PT ;  /* 0x8000001903087210 */ /* 0x000fe200007fe4ff */
[----:B------:R-:W-:Y:S01]  /*3f70*/  IMAD R16, R22, -0x7effffff, RZ ;  /* 0x8100000116107824 */ /* 0x000fe200078e02ff */
[C---:B------:R-:W-:Y:S01]  /*3f80*/  IADD3 RZ, P1, PT, R4.reuse, -R6, RZ ;  /* 0x8000000604ff7210 */ /* 0x040fe20007f3e0ff */
[----:B------:R-:W-:Y:S01]  /*3f90*/  IMAD.WIDE.U32 R2, R35, R10, RZ ;  /* 0x0000000a23027225 */ /* 0x000fe200078e00ff */
[----:B------:R-:W-:Y:S01]  /*3fa0*/  ISETP.GE.U32.AND P0, PT, R4, R6, PT ;  /* 0x000000060400720c */ /* 0x000fe20003f06070 */
[----:B------:R-:W2:Y:S02]  /*3fb0*/  LDG.E R25, desc[UR6][R14.64+0xc] ;  /* 0x00000c060e197981 */ /* 0x000ea4000c1e1900 */
[----:B------:R-:W-:-:S02]  /*3fc0*/  VIADD R4, R7, UR4 ;  /* 0x0000000407047c36 */ /* 0x000fc40008000000 */
[----:B------:R-:W-:-:S04]  /*3fd0*/  IMAD.WIDE.U32 R6, R16, 0x7f000001, RZ ;  /* 0x7f00000110067825 */ /* 0x000fc800078e00ff */
[----:B------:R-:W-:Y:S01]  /*3fe0*/  IMAD R18, R2, -0x7effffff, RZ ;  /* 0x8100000102127824 */ /* 0x000fe200078e02ff */
[CC--:B------:R-:W-:Y:S02]  /*3ff0*/  ISETP.GE.U32.AND.EX P0, PT, R5.reuse, R4.reuse, PT, P0 ;  /* 0x000000040500720c */ /* 0x0c0fe40003f06100 */
[----:B------:R-:W-:Y:S01]  /*4000*/  IADD3.X R36, PT, PT, R5, ~R4, RZ, P1, !PT ;  /* 0x8000000405247210 */ /* 0x000fe20000ffe4ff */
[----:B------:R-:W-:Y:S01]  /*4010*/  IMAD.WIDE.U32 R4, R18, 0x7f000001, RZ ;  /* 0x7f00000112047825 */ /* 0x000fe200078e00ff */
[CC--:B------:R-:W-:Y:S02]  /*4020*/  IADD3 RZ, P6, PT, R22.reuse, -R6.reuse, RZ ;  /* 0x8000000616ff7210 */ /* 0x0c0fe40007fde0ff */
[----:B------:R-:W-:Y:S01]  /*4030*/  ISETP.GE.U32.AND P1, PT, R22, R6, PT ;  /* 0x000000061600720c */ /* 0x000fe20003f26070 */
[----:B------:R-:W-:Y:S02]  /*4040*/  VIADD R22, R7, UR4 ;  /* 0x0000000407167c36 */ /* 0x000fe40008000000 */
[----:B------:R-:W-:Y:S01]  /*4050*/  IMAD.WIDE.U32 R6, R33, R10, RZ ;  /* 0x0000000a21067225 */ /* 0x000fe200078e00ff */
[----:B------:R-:W-:-:S02]  /*4060*/  IADD3 RZ, P3, PT, R2, -R4, RZ ;  /* 0x8000000402ff7210 */ /* 0x000fc40007f7e0ff */
[----:B------:R-:W-:Y:S01]  /*4070*/  ISETP.GE.U32.AND P4, PT, R2, R4, PT ;  /* 0x000000040200720c */ /* 0x000fe20003f86070 */
[----:B------:R-:W-:Y:S01]  /*4080*/  IMAD R4, R6, -0x7effffff, RZ ;  /* 0x8100000106047824 */ /* 0x000fe200078e02ff */
[----:B------:R-:W-:-:S03]  /*4090*/  IADD3 R2, PT, PT, R5, UR4, RZ ;  /* 0x0000000405027c10 */ /* 0x000fc6000fffe0ff */
[----:B------:R-:W-:Y:S01]  /*40a0*/  IMAD.WIDE.U32 R4, R4, 0x7f000001, RZ ;  /* 0x7f00000104047825 */ /* 0x000fe200078e00ff */
[CC--:B------:R-:W-:Y:S02]  /*40b0*/  ISETP.GE.U32.AND.EX P4, PT, R3.reuse, R2.reuse, PT, P4 ;  /* 0x000000020300720c */ /* 0x0c0fe40003f86140 */
[----:B------:R-:W-:Y:S01]  /*40c0*/  IADD3.X R16, PT, PT, R3, ~R2, RZ, P3, !PT ;  /* 0x8000000203107210 */ /* 0x000fe20001ffe4ff */
[----:B------:R-:W-:Y:S01]  /*40d0*/  IMAD.WIDE.U32 R2, R21, R10, RZ ;  /* 0x0000000a15027225 */ /* 0x000fe200078e00ff */
[----:B------:R-:W-:-:S03]  /*40e0*/  ISETP.GE.U32.AND P3, PT, R6, R4, PT ;  /* 0x000000040600720c */ /* 0x000fc60003f66070 */
[----:B------:R-:W-:Y:S02]  /*40f0*/  VIADD R5, R5, UR4 ;  /* 0x0000000405057c36 */ /* 0x000fe40008000000 */
[----:B------:R-:W-:Y:S01]  /*4100*/  IMAD.X R18, R23, 0x1, ~R22, P6 ;  /* 0x0000000117127824 */ /* 0x000fe200030e0e16 */
[----:B------:R-:W-:Y:S01]  /*4110*/  IADD3 RZ, P6, PT, R6, -R4, RZ ;  /* 0x8000000406ff7210 */ /* 0x000fe20007fde0ff */
[C---:B------:R-:W-:Y:S01]  /*4120*/  VIADD R20, R11.reuse, 0x7f000001 ;  /* 0x7f0000010b147836 */ /* 0x040fe20000000000 */
[----:B------:R-:W-:Y:S01]  /*4130*/  @P5 IADD3 R20, PT, PT, R11, RZ, RZ ;  /* 0x000000ff0b145210 */ /* 0x000fe20007ffe0ff */
[----:B------:R-:W-:Y:S01]  /*4140*/  IMAD R4, R2, -0x7effffff, RZ ;  /* 0x8100000102047824 */ /* 0x000fe200078e02ff */
[----:B------:R-:W3:Y:S01]  /*4150*/  LDG.E R11, desc[UR6][R14.64+0x14] ;  /* 0x000014060e0b7981 */ /* 0x000ee2000c1e1900 */
[CC--:B------:R-:W-:Y:S02]  /*4160*/  ISETP.GE.U32.AND.EX P3, PT, R7.reuse, R5.reuse, PT, P3 ;  /* 0x000000050700720c */ /* 0x0c0fe40003f66130 */
[----:B------:R-:W-:Y:S01]  /*4170*/  IADD3.X R7, PT, PT, R7, ~R5, RZ, P6, !PT ;  /* 0x8000000507077210 */ /* 0x000fe200037fe4ff */
[----:B------:R-:W-:-:S04]  /*4180*/  IMAD.WIDE.U32 R4, R4, 0x7f000001, RZ ;  /* 0x7f00000104047825 */ /* 0x000fc800078e00ff */
[----:B------:R-:W-:Y:S01]  /*4190*/  VIADD R5, R5, UR4 ;  /* 0x0000000405057c36 */ /* 0x000fe20008000000 */
[CC--:B------:R-:W-:Y:S02]  /*41a0*/  ISETP.GE.U32.AND P5, PT, R2.reuse, R4.reuse, PT ;  /* 0x000000040200720c */ /* 0x0c0fe40003fa6070 */
[----:B------:R-:W-:Y:S02]  /*41b0*/  IADD3 RZ, P6, PT, R2, -R4, RZ ;  /* 0x8000000402ff7210 */ /* 0x000fe40007fde0ff */
[----:B------:R-:W-:Y:S01]  /*41c0*/  ISETP.GE.U32.AND.EX P1, PT, R23, R22, PT, P1 ;  /* 0x000000161700720c */ /* 0x000fe20003f26110 */
[C---:B------:R-:W-:Y:S01]  /*41d0*/  VIADD R23, R8.reuse, 0x7f000001 ;  /* 0x7f00000108177836 */ /* 0x040fe20000000000 */
[CC--:B------:R-:W-:Y:S01]  /*41e0*/  ISETP.GE.U32.AND.EX P5, PT, R3.reuse, R5.reuse, PT, P5 ;  /* 0x000000050300720c */ /* 0x0c0fe20003fa6150 */
[----:B------:R-:W4:Y:S01]  /*41f0*/  LDG.E R22, desc[UR6][R14.64+0x10] ;  /* 0x000010060e167981 */ /* 0x000f22000c1e1900 */
[----:B------:R-:W-:Y:S01]  /*4200*/  IADD3.X R6, PT, PT, R3, ~R5, RZ, P6, !PT ;  /* 0x8000000503067210 */ /* 0x000fe200037fe4ff */
[----:B------:R-:W-:Y:S01]  /*4210*/  IMAD.WIDE.U32 R2, R31, R10, RZ ;  /* 0x0000000a1f027225 */ /* 0x000fe200078e00ff */
[----:B------:R-:W-:Y:S01]  /*4220*/  @P2 IADD3 R23, PT, PT, R8, RZ, RZ ;  /* 0x000000ff08172210 */ /* 0x000fe20007ffe0ff */
[----:B------:R-:W5:Y:S04]  /*4230*/  LDG.E R10, desc[UR6][R14.64+0x18] ;  /* 0x000018060e0a7981 */ /* 0x000f68000c1e1900 */
[----:B------:R-:W5:Y:S01]  /*4240*/  LDG.E R8, desc[UR6][R14.64+0x1c] ;  /* 0x00001c060e087981 */ /* 0x000f62000c1e1900 */
[----:B------:R-:W-:-:S04]  /*4250*/  IMAD R4, R2, -0x7effffff, RZ ;  /* 0x8100000102047824 */ /* 0x000fc800078e02ff */
[----:B------:R-:W-:-:S04]  /*4260*/  IMAD.WIDE.U32 R4, R4, 0x7f000001, RZ ;  /* 0x7f00000104047825 */ /* 0x000fc800078e00ff */
[----:B------:R-:W-:Y:S01]  /*4270*/  VIADD R5, R5, UR4 ;  /* 0x0000000405057c36 */ /* 0x000fe20008000000 */
[-C--:B------:R-:W-:Y:S01]  /*4280*/  IADD3 RZ, P6, PT, R2, -R4.reuse, RZ ;  /* 0x8000000402ff7210 */ /* 0x080fe20007fde0ff */
[----:B------:R-:W-:Y:S01]  /*4290*/  IMAD.IADD R20, R26, 0x1, R20 ;  /* 0x000000011a147824 */ /* 0x000fe200078e0214 */
[----:B------:R-:W-:Y:S01]  /*42a0*/  ISETP.GE.U32.AND P2, PT, R2, R4, PT ;  /* 0x000000040200720c */ /* 0x000fe20003f46070 */
[----:B------:R-:W-:Y:S01]  /*42b0*/  VIADD R4, R18, 0x7f000001 ;  /* 0x7f00000112047836 */ /* 0x000fe20000000000 */
[CC--:B------:R-:W-:Y:S01]  /*42c0*/  IADD3.X R30, PT, PT, R3.reuse, ~R5.reuse, RZ, P6, !PT ;  /* 0x80000005031e7210 */ /* 0x0c0fe200037fe4ff */
[----:B------:R-:W-:Y:S01]  /*42d0*/  VIADD R34, R36, 0x7f000001 ;  /* 0x7f00000124227836 */ /* 0x000fe20000000000 */
[----:B------:R-:W-:Y:S02]  /*42e0*/  ISETP.GE.U32.AND.EX P2, PT, R3, R5, PT, P2 ;  /* 0x000000050300720c */ /* 0x000fe40003f46120 */
[----:B------:R-:W-:Y:S02]  /*42f0*/  @P1 IADD3 R4, PT, PT, R18, RZ, RZ ;  /* 0x000000ff12041210 */ /* 0x000fe40007ffe0ff */
[----:B------:R-:W-:-:S02]  /*4300*/  @P0 IADD3 R34, PT, PT, R36, RZ, RZ ;  /* 0x000000ff24220210 */ /* 0x000fc40007ffe0ff */
[----:B------:R-:W-:Y:S01]  /*4310*/  IADD3 R3, PT, PT, R16, 0x7f000001, RZ ;  /* 0x7f00000110037810 */ /* 0x000fe20007ffe0ff */
[----:B------:R-:W-:Y:S01]  /*4320*/  @P4 IMAD.MOV R3, RZ, RZ, R16 ;  /* 0x000000ffff034224 */ /* 0x000fe200078e0210 */
[----:B------:R-:W-:Y:S01]  /*4330*/  IADD3 R18, PT, PT, R24, R23, RZ ;  /* 0x0000001718127210 */ /* 0x000fe20007ffe0ff */
[----:B------:R-:W-:Y:S01]  /*4340*/  IMAD.WIDE.U32 R16, R17, R32, RZ ;  /* 0x0000002011107225 */ /* 0x000fe200078e00ff */
[----:B------:R-:W-:Y:S02]  /*4350*/  ISETP.GT.U32.AND P0, PT, R20, 0x7f000000, PT ;  /* 0x7f0000001400780c */ /* 0x000fe40003f04070 */
[----:B------:R-:W-:Y:S01]  /*4360*/  ISETP.GT.U32.AND P1, PT, R18, 0x7f000000, PT ;  /* 0x7f0000001200780c */ /* 0x000fe20003f24070 */
[C---:B------:R-:W-:Y:S01]  /*4370*/  VIADD R5, R6.reuse, 0x7f000001 ;  /* 0x7f00000106057836 */ /* 0x040fe20000000000 */
[----:B------:R-:W-:Y:S01]  /*4380*/  @P5 IADD3 R5, PT, PT, R6, RZ, RZ ;  /* 0x000000ff06055210 */ /* 0x000fe20007ffe0ff */
[----:B------:R-:W-:Y:S02]  /*4390*/  IMAD R6, R16, -0x7effffff, RZ ;  /* 0x8100000110067824 */ /* 0x000fe400078e02ff */
[C---:B------:R-:W-:Y:S01]  /*43a0*/  VIADD R2, R7.reuse, 0x7f000001 ;  /* 0x7f00000107027836 */ /* 0x040fe20000000000 */
[----:B------:R-:W-:Y:S01]  /*43b0*/  @P3 IADD3 R2, PT, PT, R7, RZ, RZ ;  /* 0x000000ff07023210 */ /* 0x000fe20007ffe0ff */
[----:B------:R-:W-:Y:S01]  /*43c0*/  IMAD.WIDE.U32 R6, R6, 0x7f000001, RZ ;  /* 0x7f00000106067825 */ /* 0x000fe200078e00ff */
[----:B------:R-:W-:-:S03]  /*43d0*/  IADD3 R23, PT, PT, R30, 0x7f000001, RZ ;  /* 0x7f0000011e177810 */ /* 0x000fc60007ffe0ff */
[----:B------:R-:W-:Y:S02]  /*43e0*/  IMAD.IADD R34, R27, 0x1, R34 ;  /* 0x000000011b227824 */ /* 0x000fe400078e0222 */
[----:B------:R-:W-:Y:S01]  /*43f0*/  @P0 VIADD R20, R20, 0x80ffffff ;  /* 0x80ffffff14140836 */ /* 0x000fe20000000000 */
[-C--:B------:R-:W-:Y:S01]  /*4400*/  ISETP.GE.U32.AND P0, PT, R16, R6.reuse, PT ;  /* 0x000000061000720c */ /* 0x080fe20003f06070 */
[----:B------:R-:W-:Y:S01]  /*4410*/  @P2 IMAD.MOV R23, RZ, RZ, R30 ;  /* 0x000000ffff172224 */ /* 0x000fe200078e021e */
[----:B------:R-:W-:Y:S02]  /*4420*/  IADD3 R30, PT, PT, R7, UR4, RZ ;  /* 0x00000004071e7c10 */ /* 0x000fe4000fffe0ff */
[----:B------:R-:W-:Y:S02]  /*4430*/  @P1 IADD3 R18, PT, PT, R18, -0x7f000001, RZ ;  /* 0x80ffffff12121810 */ /* 0x000fe40007ffe0ff */
[----:B------:R-:W-:Y:S02]  /*4440*/  ISETP.GT.U32.AND P1, PT, R34, 0x7f000000, PT ;  /* 0x7f0000002200780c */ /* 0x000fe40003f24070 */
[----:B------:R-:W-:Y:S01]  /*4450*/  IADD3 RZ, P2, PT, R16, -R6, RZ ;  /* 0x8000000610ff7210 */ /* 0x000fe20007f5e0ff */
[----:B------:R-:W-:Y:S01]  /*4460*/  IMAD.WIDE.U32 R6, R9, R32, RZ ;  /* 0x0000002009067225 */ /* 0x000fe200078e00ff */
[CC--:B------:R-:W-:Y:S01]  /*4470*/  ISETP.GE.U32.AND.EX P0, PT, R17.reuse, R30.reuse, PT, P0 ;  /* 0x0000001e1100720c */ /* 0x0c0fe20003f06100 */
[----:B------:R0:W-:Y:S02]  /*4480*/  STG.E desc[UR6][R14.64+0x4], R18 ;  /* 0x000004120e007986 */ /* 0x0001e4000c101906 */
[----:B------:R-:W-:Y:S01]  /*4490*/  IMAD R16, R6, -0x7effffff, RZ ;  /* 0x8100000106107824 */ /* 0x000fe200078e02ff */
[----:B0-----:R-:W-:-:S03]  /*44a0*/  IADD3.X R18, PT, PT, R17, ~R30, RZ, P2, !PT ;  /* 0x8000001e11127210 */ /* 0x001fc600017fe4ff */
[----:B------:R-:W-:Y:S01]  /*44b0*/  IMAD.WIDE.U32 R16, R16, 0x7f000001, RZ ;  /* 0x7f00000110107825 */ /* 0x000fe200078e00ff */
[----:B------:R-:W-:-:S03]  /*44c0*/  IADD3 R9, PT, PT, R18, 0x7f000001, RZ ;  /* 0x7f00000112097810 */ /* 0x000fc60007ffe0ff */
[----:B------:R-:W-:Y:S01]  /*44d0*/  @P1 VIADD R34, R34, 0x80ffffff ;  /* 0x80ffffff22221836 */ /* 0x000fe20000000000 */
[C---:B------:R-:W-:Y:S01]  /*44e0*/  ISETP.GE.U32.AND P1, PT, R6.reuse, R16, PT ;  /* 0x000000100600720c */ /* 0x040fe20003f26070 */
[----:B------:R-:W-:Y:S02]  /*44f0*/  VIADD R17, R17, UR4 ;  /* 0x0000000411117c36 */ /* 0x000fe40008000000 */
[----:B------:R-:W-:Y:S02]  /*4500*/  @P0 IMAD.MOV R9, RZ, RZ, R18 ;  /* 0x000000ffff090224 */ /* 0x000fe400078e0212 */
[----:B------:R-:W-:Y:S01]  /*4510*/  IMAD.WIDE.U32 R18, R19, R32, RZ ;  /* 0x0000002013127225 */ /* 0x000fe200078e00ff */
[----:B------:R-:W-:Y:S02]  /*4520*/  IADD3 RZ, P2, PT, R6, -R16, RZ ;  /* 0x8000001006ff7210 */ /* 0x000fe40007f5e0ff */
[CC--:B------:R-:W-:Y:S01]  /*4530*/  ISETP.GE.U32.AND.EX P0, PT, R7.reuse, R17.reuse, PT, P1 ;  /* 0x000000110700720c */ /* 0x0c0fe20003f06110 */
[----:B------:R-:W-:Y:S01]  /*4540*/  IMAD R6, R18, -0x7effffff, RZ ;  /* 0x8100000112067824 */ /* 0x000fe200078e02ff */
[----:B------:R-:W-:-:S03]  /*4550*/  IADD3.X R16, PT, PT, R7, ~R17, RZ, P2, !PT ;  /* 0x8000001107107210 */ /* 0x000fc600017fe4ff */
[----:B------:R-:W-:-:S03]  /*4560*/  IMAD.WIDE.U32 R6, R6, 0x7f000001, RZ ;  /* 0x7f00000106067825 */ /* 0x000fc600078e00ff */
[CC--:B------:R-:W-:Y:S02]  /*4570*/  IADD3 RZ, P2, PT, R18.reuse, -R6.reuse, RZ ;  /* 0x8000000612ff7210 */ /* 0x0c0fe40007f5e0ff */
[----:B------:R-:W-:Y:S01]  /*4580*/  ISETP.GE.U32.AND P1, PT, R18, R6, PT ;  /* 0x000000061200720c */ /* 0x000fe20003f26070 */
[----:B------:R-:W-:Y:S01]  /*4590*/  VIADD R18, R7, UR4 ;  /* 0x0000000407127c36 */ /* 0x000fe20008000000 */
[----:B------:R-:W-:Y:S01]  /*45a0*/  IADD3 R7, PT, PT, R16, 0x7f000001, RZ ;  /* 0x7f00000110077810 */ /* 0x000fe20007ffe0ff */
[----:B------:R-:W-:Y:S02]  /*45b0*/  @P0 IMAD.MOV R7, RZ, RZ, R16 ;  /* 0x000000ffff070224 */ /* 0x000fe400078e0210 */
[----:B------:R-:W-:Y:S01]  /*45c0*/  IMAD.WIDE.U32 R16, R37, R32, RZ ;  /* 0x0000002025107225 */ /* 0x000fe200078e00ff */
[----:B------:R0:W-:Y:S01]  /*45d0*/  STG.E desc[UR6][R14.64], R20 ;  /* 0x000000140e007986 */ /* 0x0001e2000c101906 */
[CC--:B------:R-:W-:Y:S02]  /*45e0*/  ISETP.GE.U32.AND.EX P0, PT, R19.reuse, R18.reuse, PT, P1 ;  /* 0x000000121300720c */ /* 0x0c0fe40003f06110 */
[----:B0-----:R-:W-:Y:S01]  /*45f0*/  IADD3.X R20, PT, PT, R19, ~R18, RZ, P2, !PT ;  /* 0x8000001213147210 */ /* 0x001fe200017fe4ff */
[----:B------:R-:W-:-:S04]  /*4600*/  IMAD R18, R16, -0x7effffff, RZ ;  /* 0x8100000110127824 */ /* 0x000fc800078e02ff */
[----:B------:R-:W-:Y:S01]  /*4610*/  IMAD.WIDE.U32 R18, R18, 0x7f000001, RZ ;  /* 0x7f00000112127825 */ /* 0x000fe200078e00ff */
[----:B------:R-:W-:Y:S02]  /*4620*/  IADD3 R6, PT, PT, R20, 0x7f000001, RZ ;  /* 0x7f00000114067810 */ /* 0x000fe40007ffe0ff */
[CC--:B------:R-:W-:Y:S02]  /*4630*/  IADD3 RZ, P2, PT, R16.reuse, -R18.reuse, RZ ;  /* 0x8000001210ff7210 */ /* 0x0c0fe40007f5e0ff */
[----:B------:R-:W-:Y:S01]  /*4640*/  ISETP.GE.U32.AND P1, PT, R16, R18, PT ;  /* 0x000000121000720c */ /* 0x000fe20003f26070 */
[----:B------:R-:W-:Y:S02]  /*4650*/  VIADD R16, R19, UR4 ;  /* 0x0000000413107c36 */ /* 0x000fe40008000000 */
[----:B------:R-:W-:-:S04]  /*4660*/  IMAD.WIDE.U32 R18, R35, R32, RZ ;  /* 0x0000002023127225 */ /* 0x000fc800078e00ff */
[----:B------:R-:W-:Y:S01]  /*4670*/  @P0 IMAD.MOV R6, RZ, RZ, R20 ;  /* 0x000000ffff060224 */ /* 0x000fe200078e0214 */
[CC--:B------:R-:W-:Y:S02]  /*4680*/  ISETP.GE.U32.AND.EX P0, PT, R17.reuse, R16.reuse, PT, P1 ;  /* 0x000000101100720c */ /* 0x0c0fe40003f06110 */
[----:B------:R-:W-:Y:S01]  /*4690*/  IADD3.X R20, PT, PT, R17, ~R16, RZ, P2, !PT ;  /* 0x8000001011147210 */ /* 0x000fe200017fe4ff */
        /* <DEDUP_REMOVED lines=11> */
[----:B------:R-:W-:-:S04]  /*4750*/  IMAD.WIDE.U32 R18, R18, 0x7f000001, RZ ;  /* 0x7f00000112127825 */ /* 0x000fc800078e00ff */
[----:B------:R-:W-:Y:S01]  /*4760*/  VIADD R19, R19, UR4 ;  /* 0x0000000413137c36 */ /* 0x000fe20008000000 */
[CC--:B------:R-:W-:Y:S02]  /*4770*/  ISETP.GE.U32.AND P1, PT, R16.reuse, R18.reuse, PT ;  /* 0x000000121000720c */ /* 0x0c0fe40003f26070 */
[----:B------:R-:W-:Y:S02]  /*4780*/  IADD3 RZ, P2, PT, R16, -R18, RZ ;  /* 0x8000001210ff7210 */ /* 0x000fe40007f5e0ff */
[CC--:B------:R-:W-:Y:S02]  /*4790*/  ISETP.GE.U32.AND.EX P1, PT, R17.reuse, R19.reuse, PT, P1 ;  /* 0x000000131100720c */ /* 0x0c0fe40003f26110 */
[----:B------:R-:W-:Y:S01]  /*47a0*/  IADD3.X R16, PT, PT, R17, ~R19, RZ, P2, !PT ;  /* 0x8000001311107210 */ /* 0x000fe200017fe4ff */
[----:B------:R-:W-:Y:S01]  /*47b0*/  IMAD.WIDE.U32 R18, R21, R32, RZ ;  /* 0x0000002015127225 */ /* 0x000fe200078e00ff */
[----:B------:R-:W-:-:S03]  /*47c0*/  IADD3 R33, PT, PT, R20, 0x7f000001, RZ ;  /* 0x7f00000114217810 */ /* 0x000fc60007ffe0ff */
[----:B------:R-:W-:Y:S02]  /*47d0*/  @P0 IMAD.MOV R33, RZ, RZ, R20 ;  /* 0x000000ffff210224 */ /* 0x000fe400078e0214 */
[----:B------:R-:W-:Y:S01]  /*47e0*/  IMAD R20, R18, -0x7effffff, RZ ;  /* 0x8100000112147824 */ /* 0x000fe200078e02ff */
[----:B------:R0:W-:Y:S03]  /*47f0*/  STG.E desc[UR6][R14.64+0x8], R34 ;  /* 0x000008220e007986 */ /* 0x0001e6000c101906 */
[----:B------:R-:W-:-:S04]  /*4800*/  IMAD.WIDE.U32 R20, R20, 0x7f000001, RZ ;  /* 0x7f00000114147825 */ /* 0x000fc800078e00ff */
[C---:B0-----:R-:W-:Y:S01]  /*4810*/  VIADD R34, R16.reuse, 0x7f000001 ;  /* 0x7f00000110227836 */ /* 0x041fe20000000000 */
[----:B------:R-:W-:Y:S01]  /*4820*/  @P1 IADD3 R34, PT, PT, R16, RZ, RZ ;  /* 0x000000ff10221210 */ /* 0x000fe20007ffe0ff */
[----:B------:R-:W-:Y:S01]  /*4830*/  IMAD.WIDE.U32 R16, R31, R32, RZ ;  /* 0x000000201f107225 */ /* 0x000fe200078e00ff */
[CC--:B------:R-:W-:Y:S02]  /*4840*/  IADD3 RZ, P2, PT, R18.reuse, -R20.reuse, RZ ;  /* 0x8000001412ff7210 */ /* 0x0c0fe40007f5e0ff */
[----:B------:R-:W-:Y:S01]  /*4850*/  ISETP.GE.U32.AND P0, PT, R18, R20, PT ;  /* 0x000000141200720c */ /* 0x000fe20003f06070 */
[----:B------:R-:W-:Y:S02]  /*4860*/  IMAD R20, R16, -0x7effffff, RZ ;  /* 0x8100000110147824 */ /* 0x000fe400078e02ff */
[----:B------:R-:W-:Y:S02]  /*4870*/  VIADD R18, R21, UR4 ;  /* 0x0000000415127c36 */ /* 0x000fe40008000000 */
[----:B------:R-:W-:-:S03]  /*4880*/  IMAD.WIDE.U32 R20, R20, 0x7f000001, RZ ;  /* 0x7f00000114147825 */ /* 0x000fc600078e00ff */
[-C--:B------:R-:W-:Y:S02]  /*4890*/  ISETP.GE.U32.AND P1, PT, R16, R20.reuse, PT ;  /* 0x000000141000720c */ /* 0x080fe40003f26070 */
[----:B------:R-:W-:Y:S02]  /*48a0*/  IADD3 R31, PT, PT, R21, UR4, RZ ;  /* 0x00000004151f7c10 */ /* 0x000fe4000fffe0ff */
[----:B------:R-:W-:Y:S01]  /*48b0*/  IADD3 R9, PT, PT, R26, R9, RZ ;  /* 0x000000091a097210 */ /* 0x000fe20007ffe0ff */
[----:B------:R-:W-:Y:S01]  /*48c0*/  IMAD.IADD R7, R24, 0x1, R7 ;  /* 0x0000000118077824 */ /* 0x000fe200078e0207 */
[-C--:B------:R-:W-:Y:S01]  /*48d0*/  ISETP.GE.U32.AND.EX P1, PT, R17, R31.reuse, PT, P1 ;  /* 0x0000001f1100720c */ /* 0x080fe20003f26110 */
[----:B------:R-:W-:Y:S01]  /*48e0*/  IMAD.IADD R27, R27, 0x1, R6 ;  /* 0x000000011b1b7824 */ /* 0x000fe200078e0206 */
[----:B------:R-:W-:Y:S01]  /*48f0*/  IADD3 RZ, P3, PT, R16, -R20, RZ ;  /* 0x8000001410ff7210 */ /* 0x000fe20007f7e0ff */
[----:B------:R-:W0:Y:S03]  /*4900*/  LDCU UR4, c[0x0][0x390] ;  /* 0x00007200ff0477ac */ /* 0x000e260008000800 */
[----:B------:R-:W-:-:S02]  /*4910*/  IADD3.X R16, PT, PT, R17, ~R31, RZ, P3, !PT ;  /* 0x8000001f11107210 */ /* 0x000fc40001ffe4ff */
[----:B------:R-:W-:Y:S02]  /*4920*/  ISETP.GE.U32.AND.EX P0, PT, R19, R18, PT, P0 ;  /* 0x000000121300720c */ /* 0x000fe40003f06100 */
[----:B------:R-:W-:-:S03]  /*4930*/  IADD3 R17, PT, PT, R16, 0x7f000001, RZ ;  /* 0x7f00000110117810 */ /* 0x000fc60007ffe0ff */
[----:B------:R-:W-:Y:S01]  /*4940*/  @P1 IMAD.MOV R17, RZ, RZ, R16 ;  /* 0x000000ffff111224 */ /* 0x000fe200078e0210 */
[----:B------:R-:W-:-:S05]  /*4950*/  IADD3.X R18, PT, PT, R19, ~R18, RZ, P2, !PT ;  /* 0x8000001213127210 */ /* 0x000fca00017fe4ff */
[C---:B------:R-:W-:Y:S02]  /*4960*/  VIADD R19, R18.reuse, 0x7f000001 ;  /* 0x7f00000112137836 */ /* 0x040fe40000000000 */
[----:B------:R-:W-:Y:S01]  /*4970*/  @P0 IADD3 R19, PT, PT, R18, RZ, RZ ;  /* 0x000000ff12130210 */ /* 0x000fe20007ffe0ff */
[----:B--2---:R-:W-:-:S05]  /*4980*/  IMAD.IADD R21, R25, 0x1, R4 ;  /* 0x0000000119157824 */ /* 0x004fca00078e0204 */
[----:B------:R-:W-:Y:S02]  /*4990*/  ISETP.GT.U32.AND P2, PT, R21, 0x7f000000, PT ;  /* 0x7f0000001500780c */ /* 0x000fe40003f44070 */
[----:B------:R-:W-:Y:S01]  /*49a0*/  IADD3 R25, PT, PT, R25, R30, RZ ;  /* 0x0000001e19197210 */ /* 0x000fe20007ffe0ff */
[----:B---3--:R-:W-:-:S05]  /*49b0*/  IMAD.IADD R31, R11, 0x1, R2 ;  /* 0x000000010b1f7824 */ /* 0x008fca00078e0202 */
[----:B------:R-:W-:Y:S01]  /*49c0*/  ISETP.GT.U32.AND P1, PT, R31, 0x7f000000, PT ;  /* 0x7f0000001f00780c */ /* 0x000fe20003f24070 */
[----:B----4-:R-:W-:Y:S02]  /*49d0*/  IMAD.IADD R3, R22, 0x1, R3 ;  /* 0x0000000116037824 */ /* 0x010fe400078e0203 */
[----:B-----5:R-:W-:Y:S02]  /*49e0*/  IMAD.IADD R5, R10, 0x1, R5 ;  /* 0x000000010a057824 */ /* 0x020fe400078e0205 */
[----:B------:R-:W-:Y:S01]  /*49f0*/  IMAD.IADD R23, R8, 0x1, R23 ;  /* 0x0000000108177824 */ /* 0x000fe200078e0217 */
[----:B------:R-:W-:-:S07]  /*4a00*/  ISETP.GT.U32.AND P3, PT, R3, 0x7f000000, PT ;  /* 0x7f0000000300780c */ /* 0x000fce0003f64070 */
[----:B------:R-:W-:Y:S01]  /*4a10*/  @P1 VIADD R31, R31, 0x80ffffff ;  /* 0x80ffffff1f1f1836 */ /* 0x000fe20000000000 */
[----:B------:R-:W-:Y:S02]  /*4a20*/  ISETP.GT.U32.AND P6, PT, R5, 0x7f000000, PT ;  /* 0x7f0000000500780c */ /* 0x000fe40003fc4070 */
[----:B------:R-:W-:Y:S02]  /*4a30*/  ISETP.GT.U32.AND P0, PT, R23, 0x7f000000, PT ;  /* 0x7f0000001700780c */ /* 0x000fe40003f04070 */
[----:B------:R-:W-:Y:S01]  /*4a40*/  ISETP.GT.U32.AND P1, PT, R9, 0x7f000000, PT ;  /* 0x7f0000000900780c */ /* 0x000fe20003f24070 */
[----:B------:R-:W-:Y:S01]  /*4a50*/  IMAD.IADD R19, R10, 0x1, R19 ;  /* 0x000000010a137824 */ /* 0x000fe200078e0213 */
[----:B------:R-:W-:Y:S02]  /*4a60*/  IADD3 R33, PT, PT, R22, R33, RZ ;  /* 0x0000002116217210 */ /* 0x000fe40007ffe0ff */
[----:B------:R-:W-:Y:S02]  /*4a70*/  IADD3 R11, PT, PT, R11, R34, RZ ;  /* 0x000000220b0b7210 */ /* 0x000fe40007ffe0ff */
[----:B------:R-:W-:-:S02]  /*4a80*/  IADD3 R17, PT, PT, R8, R17, RZ ;  /* 0x0000001108117210 */ /* 0x000fc40007ffe0ff */
[----:B------:R-:W-:Y:S01]  /*4a90*/  @P2 IADD3 R21, PT, PT, R21, -0x7f000001, RZ ;  /* 0x80ffffff15152810 */ /* 0x000fe20007ffe0ff */
[----:B------:R-:W-:Y:S01]  /*4aa0*/  @P6 VIADD R5, R5, 0x80ffffff ;  /* 0x80ffffff05056836 */ /* 0x000fe20000000000 */
[----:B------:R-:W-:Y:S02]  /*4ab0*/  @P3 IADD3 R3, PT, PT, R3, -0x7f000001, RZ ;  /* 0x80ffffff03033810 */ /* 0x000fe40007ffe0ff */
[----:B------:R-:W-:Y:S01]  /*4ac0*/  @P0 IADD3 R23, PT, PT, R23, -0x7f000001, RZ ;  /* 0x80ffffff17170810 */ /* 0x000fe20007ffe0ff */
[----:B------:R-:W-:Y:S01]  /*4ad0*/  @P1 VIADD R9, R9, 0x80ffffff ;  /* 0x80ffffff09091836 */ /* 0x000fe20000000000 */
[----:B------:R-:W-:Y:S02]  /*4ae0*/  ISETP.GT.U32.AND P2, PT, R7, 0x7f000000, PT ;  /* 0x7f0000000700780c */ /* 0x000fe40003f44070 */
[----:B------:R-:W-:Y:S02]  /*4af0*/  ISETP.GT.U32.AND P3, PT, R27, 0x7f000000, PT ;  /* 0x7f0000001b00780c */ /* 0x000fe40003f64070 */
[----:B------:R-:W-:-:S02]  /*4b00*/  ISETP.GT.U32.AND P4, PT, R25, 0x7f000000, PT ;  /* 0x7f0000001900780c */ /* 0x000fc40003f84070 */
[----:B------:R-:W-:Y:S02]  /*4b10*/  ISETP.GT.U32.AND P5, PT, R33, 0x7f000000, PT ;  /* 0x7f0000002100780c */ /* 0x000fe40003fa4070 */
[----:B------:R-:W-:Y:S02]  /*4b20*/  ISETP.GT.U32.AND P6, PT, R11, 0x7f000000, PT ;  /* 0x7f0000000b00780c */ /* 0x000fe40003fc4070 */
[----:B------:R-:W-:Y:S02]  /*4b30*/  ISETP.GT.U32.AND P0, PT, R19, 0x7f000000, PT ;  /* 0x7f0000001300780c */ /* 0x000fe40003f04070 */
[----:B------:R-:W-:Y:S02]  /*4b40*/  ISETP.GT.U32.AND P1, PT, R17, 0x7f000000, PT ;  /* 0x7f0000001100780c */ /* 0x000fe40003f24070 */
[----:B------:R-:W-:Y:S01]  /*4b50*/  @P2 IADD3 R7, PT, PT, R7, -0x7f000001, RZ ;  /* 0x80ffffff07072810 */ /* 0x000fe20007ffe0ff */
[----:B------:R-:W-:Y:S02]  /*4b60*/  @P3 VIADD R27, R27, 0x80ffffff ;  /* 0x80ffffff1b1b3836 */ /* 0x000fe40000000000 */
[----:B------:R-:W-:-:S02]  /*4b70*/  @P4 IADD3 R25, PT, PT, R25, -0x7f000001, RZ ;  /* 0x80ffffff19194810 */ /* 0x000fc40007ffe0ff */
[----:B------:R-:W-:Y:S02]  /*4b80*/  @P5 VIADD R33, R33, 0x80ffffff ;  /* 0x80ffffff21215836 */ /* 0x000fe40000000000 */
[----:B------:R-:W-:Y:S02]  /*4b90*/  @P6 IADD3 R11, PT, PT, R11, -0x7f000001, RZ ;  /* 0x80ffffff0b0b6810 */ /* 0x000fe40007ffe0ff */
[----:B------:R-:W-:Y:S02]  /*4ba0*/  @P0 VIADD R19, R19, 0x80ffffff ;  /* 0x80ffffff13130836 */ /* 0x000fe40000000000 */
[----:B------:R-:W-:Y:S01]  /*4bb0*/  @P1 IADD3 R17, PT, PT, R17, -0x7f000001, RZ ;  /* 0x80ffffff11111810 */ /* 0x000fe20007ffe0ff */
[----:B------:R1:W-:Y:S01]  /*4bc0*/  STG.E desc[UR6][R14.64+0xc], R21 ;  /* 0x00000c150e007986 */ /* 0x0003e2000c101906 */
[----:B------:R-:W-:-:S03]  /*4bd0*/  VIADD R0, R0, 0x1 ;  /* 0x0000000100007836 */ /* 0x000fc60000000000 */
        /* <DEDUP_REMOVED lines=11> */
[----:B------:R1:W-:Y:S01]  /*4c90*/  STG.E desc[UR6][R12.64+0x1c], R17 ;  /* 0x00001c110c007986 */ /* 0x0003e2000c101906 */
[----:B0-----:R-:W-:-:S13]  /*4ca0*/  ISETP.NE.AND P0, PT, R0, UR4, PT ;  /* 0x0000000400007c0c */ /* 0x001fda000bf05270 */
[----:B-1----:R-:W-:Y:S05]  /*4cb0*/  @P0 BRA `(.L_x_27) ;  /* 0xffffffe800ec0947 */ /* 0x002fea000383ffff */
[----:B------:R-:W-:Y:S05]  /*4cc0*/  EXIT ;  /* 0x000000000000794d */ /* 0x000fea0003800000 */
.L_x_21:
[----:B------:R-:W-:Y:S05]  /*4cd0*/  BPT.TRAP 0x1 ;  /* 0x000000040000795c */ /* 0x000fea0000300000 */
.L_x_10:
[----:B0-----:R-:W-:Y:S01]  /*4ce0*/  HFMA2 R7, -RZ, RZ, 0, 0 ;  /* 0x00000000ff077431 */ /* 0x001fe200000001ff */
[----:B------:R-:W-:Y:S01]  /*4cf0*/  BSSY B0, `(.L_x_28) ;  /* 0x0000009000007945 */ /* 0x000fe20003800000 */
[----:B------:R-:W-:Y:S01]  /*4d00*/  IMAD.MOV.U32 R8, RZ, RZ, 0x0 ;  /* 0x00000000ff087424 */ /* 0x000fe200078e00ff */
[----:B------:R-:W-:-:S07]  /*4d10*/  MOV R6, 0xffffffff ;  /* 0xffffffff00067802 */ /* 0x000fce0000000f00 */
[----:B------:R-:W-:Y:S05]  /*4d20*/  WARPSYNC.COLLECTIVE.ALL `(.L_x_29) ;  /* 0x0000000000147948 */ /* 0x000fea0003c00000 */
[----:B------:R-:W-:-:S04]  /*4d30*/  SHF.L.U32 R8, R8, 0x10, RZ ;  /* 0x0000001008087819 */ /* 0x000fc800000006ff */
[----:B------:R-:W-:-:S05]  /*4d40*/  LOP3.LUT R8, R8, 0xf, R7, 0xf8, !PT ;  /* 0x0000000f08087812 */ /* 0x000fca00078ef807 */
[----:B------:R0:W-:Y:S02]  /*4d50*/  BAR.SYNC.DEFER_BLOCKING R8, R8 ;  /* 0x000000080000731d */ /* 0x0001e40000010000 */
[----:B0-----:R-:W-:-:S04]  /*4d60*/  SHF.R.U32 R8, R8, 0x10, RZ ;  /* 0x0000001008087819 */ /* 0x001fc800000016ff */
[----:B------:R-:W-:Y:S05]  /*4d70*/  ENDCOLLECTIVE ;  /* 0x000000000000791b */ /* 0x000fea0003800000 */
.L_x_29:
[----:B------:R-:W-:Y:S05]  /*4d80*/  BSYNC B0 ;  /* 0x0000000000007941 */ /* 0x000fea0003800000 */
.L_x_28:
[----:B------:R-:W-:Y:S05]  /*4d90*/  BRA `(.L_x_30) ;  /* 0xffffffc800807947 */ /* 0x000fea000383ffff */
.L_x_15:
[----:B012---:R-:W-:Y:S01]  /*4da0*/  HFMA2 R8, -RZ, RZ, 0, 0 ;  /* 0x00000000ff087431 */ /* 0x007fe200000001ff */
[----:B------:R-:W-:Y:S01]  /*4db0*/  BSSY B0, `(.L_x_31) ;  /* 0x0000009000007945 */ /* 0x000fe20003800000 */
[----:B------:R-:W-:Y:S02]  /*4dc0*/  IMAD.MOV.U32 R7, RZ, RZ, 0x0 ;  /* 0x00000000ff077424 */ /* 0x000fe400078e00ff */
[----:B------:R-:W-:-:S07]  /*4dd0*/  IMAD.MOV.U32 R6, RZ, RZ, -0x1 ;  /* 0xffffffffff067424 */ /* 0x000fce00078e00ff */
[----:B------:R-:W-:Y:S05]  /*4de0*/  WARPSYNC.COLLECTIVE.ALL `(.L_x_32) ;  /* 0x0000000000147948 */ /* 0x000fea0003c00000 */
[----:B------:R-:W-:-:S04]  /*4df0*/  SHF.L.U32 R8, R8, 0x10, RZ ;  /* 0x0000001008087819 */ /* 0x000fc800000006ff */
[----:B------:R-:W-:-:S05]  /*4e00*/  LOP3.LUT R8, R8, 0xf, R7, 0xf8, !PT ;  /* 0x0000000f08087812 */ /* 0x000fca00078ef807 */
[----:B------:R0:W-:Y:S02]  /*4e10*/  BAR.SYNC.DEFER_BLOCKING R8, R8 ;  /* 0x000000080000731d */ /* 0x0001e40000010000 */
[----:B0-----:R-:W-:-:S04]  /*4e20*/  SHF.R.U32 R8, R8, 0x10, RZ ;  /* 0x0000001008087819 */ /* 0x001fc800000016ff */
[----:B------:R-:W-:Y:S05]  /*4e30*/  ENDCOLLECTIVE ;  /* 0x000000000000791b */ /* 0x000fea0003800000 */
.L_x_32:
[----:B------:R-:W-:Y:S05]  /*4e40*/  BSYNC B0 ;  /* 0x0000000000007941 */ /* 0x000fea0003800000 */
.L_x_31:
[----:B------:R-:W-:Y:S05]  /*4e50*/  BRA `(.L_x_33) ;  /* 0xffffffcc00d47947 */ /* 0x000fea000383ffff */
.L_x_19:
[----:B------:R-:W-:Y:S01]  /*4e60*/  BSSY B0, `(.L_x_34) ;  /* 0x000000a000007945 */ /* 0x000fe20003800000 */
[----:B--2---:R-:W-:Y:S01]  /*4e70*/  MOV R7, 0x0 ;  /* 0x0000000000077802 */ /* 0x004fe20000000f00 */
[----:B01----:R-:W-:Y:S01]  /*4e80*/  IMAD.MOV.U32 R8, RZ, RZ, 0x0 ;  /* 0x00000000ff087424 */ /* 0x003fe200078e00ff */
[----:B------:R-:W-:-:S07]  /*4e90*/  MOV R6, 0xffffffff ;  /* 0xffffffff00067802 */ /* 0x000fce0000000f00 */
[----:B------:R-:W-:Y:S05]  /*4ea0*/  WARPSYNC.COLLECTIVE.ALL `(.L_x_35) ;  /* 0x0000000000147948 */ /* 0x000fea0003c00000 */
[----:B------:R-:W-:-:S04]  /*4eb0*/  SHF.L.U32 R8, R8, 0x10, RZ ;  /* 0x0000001008087819 */ /* 0x000fc800000006ff */
[----:B------:R-:W-:-:S05]  /*4ec0*/  LOP3.LUT R8, R8, 0xf, R7, 0xf8, !PT ;  /* 0x0000000f08087812 */ /* 0x000fca00078ef807 */
[----:B------:R0:W-:Y:S02]  /*4ed0*/  BAR.SYNC.DEFER_BLOCKING R8, R8 ;  /* 0x000000080000731d */ /* 0x0001e40000010000 */
[----:B0-----:R-:W-:-:S04]  /*4ee0*/  SHF.R.U32 R8, R8, 0x10, RZ ;  /* 0x0000001008087819 */ /* 0x001fc800000016ff */
[----:B------:R-:W-:Y:S05]  /*4ef0*/  ENDCOLLECTIVE ;  /* 0x000000000000791b */ /* 0x000fea0003800000 */
.L_x_35:
[----:B------:R-:W-:Y:S05]  /*4f00*/  BSYNC B0 ;  /* 0x0000000000007941 */ /* 0x000fea0003800000 */
.L_x_34:
[----:B------:R-:W-:Y:S05]  /*4f10*/  BRA `(.L_x_36) ;  /* 0xffffffd000447947 */ /* 0x000fea000383ffff */
.L_x_22:
[----:B0-----:R-:W-:Y:S01]  /*4f20*/  HFMA2 R8, -RZ, RZ, 0, 0 ;  /* 0x00000000ff087431 */ /* 0x001fe200000001ff */
        /* <DEDUP_REMOVED lines=9> */
.L_x_38:
[----:B------:R-:W-:Y:S05]  /*4fc0*/  BSYNC B0 ;  /* 0x0000000000007941 */ /* 0x000fea0003800000 */
.L_x_37:
[----:B------:R-:W-:Y:S05]  /*4fd0*/  BRA `(.L_x_39) ;  /* 0xffffffe800587947 */ /* 0x000fea000383ffff */
.L_x_26:
[----:B------:R-:W-:Y:S01]  /*4fe0*/  BSSY B0, `(.L_x_40) ;  /* 0x000000a000007945 */ /* 0x000fe20003800000 */
[----:B0-----:R-:W-:Y:S01]  /*4ff0*/  MOV R7, 0x0 ;  /* 0x0000000000077802 */ /* 0x001fe20000000f00 */
        /* <DEDUP_REMOVED lines=8> */
.L_x_41:
[----:B------:R-:W-:Y:S05]  /*5080*/  BSYNC B0 ;  /* 0x0000000000007941 */ /* 0x000fea0003800000 */
.L_x_40:
[----:B------:R-:W-:Y:S05]  /*5090*/  BRA `(.L_x_42) ;  /* 0xffffffe800947947 */ /* 0x000fea000383ffff */
.L_x_43:
        /* <DEDUP_REMOVED lines=14> */
.L_x_51:


//--------------------- .text.test_ntt_at_block_level --------------------------
	.section	.text.test_ntt_at_block_level,"ax",@progbits
	.align	128
        .global         test_ntt_at_block_level
        .type           test_ntt_at_block_level,@function
        .size           test_ntt_at_block_level,(.L_x_52 - test_ntt_at_block_level)
        .other          test_ntt_at_block_level,@"STO_CUDA_ENTRY STV_DEFAULT"
test_ntt_at_block_level:
.text.test_ntt_at_block_level:
[----:B------:R-:W-:Y:S01]  /*0000*/  LDC R1, c[0x0][0x37c] ;  /* 0x0000df00ff017b82 */ /* 0x000fe20000000800 */
[----:B------:R-:W0:Y:S07]  /*0010*/  S2R R27, SR_CTAID.X ;  /* 0x00000000001b7919 */ /* 0x000e2e0000002500 */
[----:B------:R-:W1:Y:S01]  /*0020*/  LDC.64 R24, c[0x0][0x380] ;  /* 0x0000e000ff187b82 */ /* 0x000e620000000a00 */
[----:B------:R-:W2:Y:S01]  /*0030*/  LDCU.64 UR10, c[0x0][0x358] ;  /* 0x00006b00ff0a77ac */ /* 0x000ea20008000a00 */
[----:B------:R-:W0:Y:S06]  /*0040*/  S2R R0, SR_TID.X ;  /* 0x0000000000007919 */ /* 0x000e2c0000002100 */
[----:B------:R-:W3:Y:S01]  /*0050*/  LDC.64 R20, c[0x0][0x388] ;  /* 0x0000e200ff147b82 */ /* 0x000ee20000000a00 */
[----:B0-----:R-:W-:-:S02]  /*0060*/  IMAD R27, R27, 0x200, R0 ;  /* 0x000002001b1b7824 */ /* 0x001fc400078e0200 */
[----:B---3--:R-:W-:-:S04]  /*0070*/  IMAD.WIDE.U32 R20, R0, 0x4, R20 ;  /* 0x0000000400147825 */ /* 0x008fc800078e0014 */
[C---:B------:R-:W-:Y:S01]  /*0080*/  VIADD R3, R27.reuse, 0x100 ;  /* 0x000001001b037836 */ /* 0x040fe20000000000 */
[----:B--2---:R-:W2:Y:S01]  /*0090*/  LDG.E R22, desc[UR10][R20.64] ;  /* 0x0000000a14167981 */ /* 0x004ea2000c1e1900 */
[----:B-1----:R-:W-:-:S03]  /*00a0*/  IMAD.WIDE.U32 R26, R27, 0x20, R24 ;  /* 0x000000201b1a7825 */ /* 0x002fc600078e0018 */
[----:B------:R-:W3:Y:S01]  /*00b0*/  LDG.E R28, desc[UR10][R20.64+0x400] ;  /* 0x0004000a141c7981 */ /* 0x000ee2000c1e1900 */
[----:B------:R-:W-:-:S03]  /*00c0*/  IMAD.WIDE R24, R3, 0x20, R24 ;  /* 0x0000002003187825 */ /* 0x000fc600078e0218 */
[----:B------:R-:W4:Y:S04]  /*00d0*/  LDG.E R8, desc[UR10][R26.64] ;  /* 0x0000000a1a087981 */ /* 0x000f28000c1e1900 */
[----:B------:R-:W4:Y:S04]  /*00e0*/  LDG.E R9, desc[UR10][R26.64+0x4] ;  /* 0x0000040a1a097981 */ /* 0x000f28000c1e1900 */
[----:B------:R-:W4:Y:S04]  /*00f0*/  LDG.E R10, desc[UR10][R26.64+0x8] ;  /* 0x0000080a1a0a7981 */ /* 0x000f28000c1e1900 */
[----:B------:R-:W4:Y:S04]  /*0100*/  LDG.E R11, desc[UR10][R26.64+0xc] ;  /* 0x00000c0a1a0b7981 */ /* 0x000f28000c1e1900 */
[----:B------:R-:W5:Y:S04]  /*0110*/  LDG.E R12, desc[UR10][R26.64+0x10] ;  /* 0x0000100a1a0c7981 */ /* 0x000f68000c1e1900 */
        /* <DEDUP_REMOVED lines=11> */
[----:B------:R-:W0:Y:S01]  /*01d0*/  S2UR UR5, SR_CgaCtaId ;  /* 0x00000000000579c3 */ /* 0x000e220000008800 */
[----:B------:R-:W-:-:S02]  /*01e0*/  UMOV UR4, 0x400 ;  /* 0x0000040000047882 */ /* 0x000fc40000000000 */
[----:B0-----:R-:W-:Y:S02]  /*01f0*/  ULEA UR6, UR5, UR4, 0x18 ;  /* 0x0000000405067291 */ /* 0x001fe4000f8ec0ff */
[----:B------:R-:W-:-:S04]  /*0200*/  UIADD3 UR4, UPT, UPT, UR4, 0x4000, URZ ;  /* 0x0000400004047890 */ /* 0x000fc8000fffe0ff */
[----:B------:R-:W-:Y:S01]  /*0210*/  ULEA UR5, UR5, UR4, 0x18 ;  /* 0x0000000405057291 */ /* 0x000fe2000f8ec0ff */
[----:B------:R-:W-:-:S05]  /*0220*/  LEA R3, R0, UR6, 0x5 ;  /* 0x0000000600037c11 */ /* 0x000fca000f8e28ff */
[C---:B------:R-:W-:Y:S02]  /*0230*/  LEA R23, R0.reuse, UR5, 0x2 ;  /* 0x0000000500177c11 */ /* 0x040fe4000f8e10ff */
[----:B------:R-:W-:Y:S01]  /*0240*/  LEA R2, R0, R3, 0x5 ;  /* 0x0000000300027211 */ /* 0x000fe200078e28ff */
[----:B------:R-:W-:Y:S01]  /*0250*/  UMOV UR8, 0xfffffff8 ;  /* 0xfffffff800087882 */ /* 0x000fe20000000000 */
[----:B----4-:R-:W-:Y:S04]  /*0260*/  STS.128 [R3], R8 ;  /* 0x0000000803007388 */ /* 0x010fe80000000c00 */
[----:B-----5:R-:W-:Y:S04]  /*0270*/  STS.128 [R3+0x10], R12 ;  /* 0x0000100c03007388 */ /* 0x020fe80000000c00 */
[----:B--2---:R-:W-:Y:S04]  /*0280*/  STS.128 [R3+0x2000], R16 ;  /* 0x0020001003007388 */ /* 0x004fe80000000c00 */
[----:B---3--:R-:W-:Y:S04]  /*0290*/  STS.128 [R3+0x2010], R4 ;  /* 0x0020100403007388 */ /* 0x008fe80000000c00 */
[----:B------:R-:W-:Y:S04]  /*02a0*/  STS [R23], R22 ;  /* 0x0000001617007388 */ /* 0x000fe80000000800 */
[----:B------:R-:W-:Y:S01]  /*02b0*/  STS [R23+0x400], R28 ;  /* 0x0004001c17007388 */ /* 0x000fe20000000800 */
[----:B------:R-:W-:Y:S06]  /*02c0*/  BAR.SYNC.DEFER_BLOCKING 0x0 ;  /* 0x0000000000007b1d */ /* 0x000fec0000010000 */
[----:B------:R-:W-:Y:S04]  /*02d0*/  LDS.128 R4, [R2] ;  /* 0x0000000002047984 */ /* 0x000fe80000000c00 */
[----:B------:R-:W0:Y:S04]  /*02e0*/  LDS.128 R8, [R2+0x20] ;  /* 0x0000200002087984 */ /* 0x000e280000000c00 */
[----:B------:R-:W-:Y:S04]  /*02f0*/  LDS.128 R12, [R2+0x10] ;  /* 0x00001000020c7984 */ /* 0x000fe80000000c00 */
[----:B------:R-:W1:Y:S01]  /*0300*/  LDS.128 R16, [R2+0x30] ;  /* 0x0000300002107984 */ /* 0x000e620000000c00 */
[----:B0-----:R-:W-:-:S02]  /*0310*/  IMAD.IADD R20, R4, 0x1, R8 ;  /* 0x0000000104147824 */ /* 0x001fc400078e0208 */
[----:B------:R-:W-:-:S03]  /*0320*/  IMAD.IADD R22, R6, 0x1, R10 ;  /* 0x0000000106167824 */ /* 0x000fc600078e020a */
[----:B------:R-:W-:Y:S02]  /*0330*/  ISETP.GT.U32.AND P6, PT, R20, 0x7f000000, PT ;  /* 0x7f0000001400780c */ /* 0x000fe40003fc4070 */
[----:B------:R-:W-:Y:S02]  /*0340*/  ISETP.GT.U32.AND P2, PT, R22, 0x7f000000, PT ;  /* 0x7f0000001600780c */ /* 0x000fe40003f44070 */
[----:B------:R-:W-:Y:S01]  /*0350*/  ISETP.GE.U32.AND P0, PT, R4, R8, PT ;  /* 0x000000080400720c */ /* 0x000fe20003f06070 */
[----:B------:R-:W-:-:S08]  /*0360*/  IMAD.IADD R23, R7, 0x1, R11 ;  /* 0x0000000107177824 */ /* 0x000fd000078e020b */
[----:B------:R-:W-:Y:S01]  /*0370*/  @P6 VIADD R20, R20, 0x80ffffff ;  /* 0x80ffffff14146836 */ /* 0x000fe20000000000 */
[C---:B------:R-:W-:Y:S01]  /*0380*/  ISETP.GE.U32.AND P6, PT, R7.reuse, R11, PT ;  /* 0x0000000b0700720c */ /* 0x040fe20003fc6070 */
[----:B------:R-:W-:Y:S01]  /*0390*/  @P2 VIADD R22, R22, 0x80ffffff ;  /* 0x80ffffff16162836 */ /* 0x000fe20000000000 */
[----:B-1----:R-:W-:Y:S01]  /*03a0*/  ISETP.GE.U32.AND P2, PT, R12, R16, PT ;  /* 0x000000100c00720c */ /* 0x002fe20003f46070 */
[----:B------:R-:W-:Y:S01]  /*03b0*/  IMAD.IADD R11, R7, 0x1, -R11 ;  /* 0x00000001070b7824 */ /* 0x000fe200078e0a0b */
[CC--:B------:R-:W-:Y:S02]  /*03c0*/  IADD3 R21, PT, PT, R5.reuse, R9.reuse, RZ ;  /* 0x0000000905157210 */ /* 0x0c0fe40007ffe0ff */
[-C--:B------:R-:W-:Y:S02]  /*03d0*/  ISETP.GE.U32.AND P4, PT, R5, R9.reuse, PT ;  /* 0x000000090500720c */ /* 0x080fe40003f86070 */
[----:B------:R-:W-:Y:S01]  /*03e0*/  ISETP.GE.U32.AND P5, PT, R6, R10, PT ;  /* 0x0000000a0600720c */ /* 0x000fe20003fa6070 */
[----:B------:R-:W-:Y:S01]  /*03f0*/  IMAD.IADD R8, R4, 0x1, -R8 ;  /* 0x0000000104087824 */ /* 0x000fe200078e0a08 */
[----:B------:R-:W-:Y:S01]  /*0400*/  ISETP.GT.U32.AND P1, PT, R21, 0x7f000000, PT ;  /* 0x7f0000001500780c */ /* 0x000fe20003f24070 */
[----:B------:R-:W-:Y:S01]  /*0410*/  VIADD R7, R11, 0x7f000001 ;  /* 0x7f0000010b077836 */ /* 0x000fe20000000000 */
[----:B------:R-:W-:Y:S01]  /*0420*/  ISETP.GT.U32.AND P3, PT, R23, 0x7f000000, PT ;  /* 0x7f0000001700780c */ /* 0x000fe20003f64070 */
[----:B------:R-:W-:Y:S01]  /*0430*/  @P6 IMAD.MOV R7, RZ, RZ, R11 ;  /* 0x000000ffff076224 */ /* 0x000fe200078e020b */
[----:B------:R-:W-:Y:S01]  /*0440*/  IADD3 R11, PT, PT, R12, -R16, RZ ;  /* 0x800000100c0b7210 */ /* 0x000fe20007ffe0ff */
[----:B------:R-:W-:Y:S01]  /*0450*/  IMAD.IADD R10, R6, 0x1, -R10 ;  /* 0x00000001060a7824 */ /* 0x000fe200078e0a0a */
[----:B------:R-:W-:-:S02]  /*0460*/  IADD3 R9, PT, PT, R5, -R9, RZ ;  /* 0x8000000905097210 */ /* 0x000fc40007ffe0ff */
[----:B------:R-:W-:Y:S01]  /*0470*/  IADD3 R4, PT, PT, R8, 0x7f000001, RZ ;  /* 0x7f00000108047810 */ /* 0x000fe20007ffe0ff */
[----:B------:R-:W-:Y:S02]  /*0480*/  @P0 IMAD.MOV R4, RZ, RZ, R8 ;  /* 0x000000ffff040224 */ /* 0x000fe400078e0208 */
[----:B------:R-:W-:Y:S01]  /*0490*/  IMAD.IADD R8, R12, 0x1, R16 ;  /* 0x000000010c087824 */ /* 0x000fe200078e0210 */
[----:B------:R-:W-:Y:S01]  /*04a0*/  IADD3 R5, PT, PT, R9, 0x7f000001, RZ ;  /* 0x7f00000109057810 */ /* 0x000fe20007ffe0ff */
[----:B------:R-:W-:Y:S01]  /*04b0*/  VIADD R12, R11, 0x7f000001 ;  /* 0x7f0000010b0c7836 */ /* 0x000fe20000000000 */
[----:B------:R-:W-:Y:S01]  /*04c0*/  @P4 IADD3 R5, PT, PT, R9, RZ, RZ ;  /* 0x000000ff09054210 */ /* 0x000fe20007ffe0ff */
[----:B------:R-:W-:Y:S02]  /*04d0*/  VIADD R6, R10, 0x7f000001 ;  /* 0x7f0000010a067836 */ /* 0x000fe40000000000 */
[----:B------:R-:W-:Y:S01]  /*04e0*/  @P2 IMAD.MOV R12, RZ, RZ, R11 ;  /* 0x000000ffff0c2224 */ /* 0x000fe200078e020b */
[-C--:B------:R-:W-:Y:S01]  /*04f0*/  IADD3 R9, PT, PT, R13, R17.reuse, RZ ;  /* 0x000000110d097210 */ /* 0x080fe20007ffe0ff */
[----:B------:R-:W-:Y:S01]  /*0500*/  @P5 IMAD.MOV R6, RZ, RZ, R10 ;  /* 0x000000ffff065224 */ /* 0x000fe200078e020a */
[----:B------:R-:W-:Y:S01]  /*0510*/  IADD3 R10, PT, PT, R14, R18, RZ ;  /* 0x000000120e0a7210 */ /* 0x000fe20007ffe0ff */
[----:B------:R-:W-:Y:S01]  /*0520*/  IMAD.IADD R11, R15, 0x1, R19 ;  /* 0x000000010f0b7824 */ /* 0x000fe200078e0213 */
[----:B------:R-:W-:Y:S01]  /*0530*/  @P1 IADD3 R21, PT, PT, R21, -0x7f000001, RZ ;  /* 0x80ffffff15151810 */ /* 0x000fe20007ffe0ff */
[----:B------:R-:W-:Y:S01]  /*0540*/  @P3 VIADD R23, R23, 0x80ffffff ;  /* 0x80ffffff17173836 */ /* 0x000fe20000000000 */
[----:B------:R-:W-:-:S02]  /*0550*/  ISETP.GE.U32.AND P1, PT, R13, R17, PT ;  /* 0x000000110d00720c */ /* 0x000fc40003f26070 */
[----:B------:R-:W-:Y:S02]  /*0560*/  ISETP.GE.U32.AND P0, PT, R14, R18, PT ;  /* 0x000000120e00720c */ /* 0x000fe40003f06070 */
[----:B------:R-:W-:Y:S02]  /*0570*/  ISETP.GT.U32.AND P2, PT, R8, 0x7f000000, PT ;  /* 0x7f0000000800780c */ /* 0x000fe40003f44070 */
[----:B------:R-:W-:Y:S02]  /*0580*/  ISETP.GT.U32.AND P3, PT, R9, 0x7f000000, PT ;  /* 0x7f0000000900780c */ /* 0x000fe40003f64070 */
[----:B------:R-:W-:Y:S02]  /*0590*/  ISETP.GT.U32.AND P4, PT, R10, 0x7f000000, PT ;  /* 0x7f0000000a00780c */ /* 0x000fe40003f84070 */
[----:B------:R-:W-:Y:S02]  /*05a0*/  ISETP.GT.U32.AND P5, PT, R11, 0x7f000000, PT ;  /* 0x7f0000000b00780c */ /* 0x000fe40003fa4070 */
[----:B------:R-:W-:Y:S01]  /*05b0*/  ISETP.GE.U32.AND P6, PT, R15, R19, PT ;  /* 0x000000130f00720c */ /* 0x000fe20003fc6070 */
[----:B------:R-:W-:-:S02]  /*05c0*/  IMAD.IADD R16, R13, 0x1, -R17 ;  /* 0x000000010d107824 */ /* 0x000fc400078e0a11 */
[----:B------:R-:W-:Y:S02]  /*05d0*/  IMAD.IADD R17, R14, 0x1, -R18 ;  /* 0x000000010e117824 */ /* 0x000fe400078e0a12 */
[----:B------:R-:W-:Y:S01]  /*05e0*/  IMAD.IADD R19, R15, 0x1, -R19 ;  /* 0x000000010f137824 */ /* 0x000fe200078e0a13 */
[C---:B------:R-:W-:Y:S01]  /*05f0*/  IADD3 R13, PT, PT, R16.reuse, 0x7f000001, RZ ;  /* 0x7f000001100d7810 */ /* 0x040fe20007ffe0ff */
[----:B------:R-:W-:Y:S01]  /*0600*/  VIADD R14, R17, 0x7f000001 ;  /* 0x7f000001110e7836 */ /* 0x000fe20000000000 */
[----:B------:R-:W-:Y:S01]  /*0610*/  @P1 IADD3 R13, PT, PT, R16, RZ, RZ ;  /* 0x000000ff100d1210 */ /* 0x000fe20007ffe0ff */
[----:B------:R-:W-:Y:S01]  /*0620*/  VIADD R15, R19, 0x7f000001 ;  /* 0x7f000001130f7836 */ /* 0x000fe20000000000 */
[----:B------:R-:W-:Y:S01]  /*0630*/  @P2 IADD3 R8, PT, PT, R8, -0x7f000001, RZ ;  /* 0x80ffffff08082810 */ /* 0x000fe20007ffe0ff */
[----:B------:R-:W-:Y:S01]  /*0640*/  @P0 IMAD.MOV R14, RZ, RZ, R17 ;  /* 0x000000ffff0e0224 */ /* 0x000fe200078e0211 */
[----:B------:R-:W-:Y:S01]  /*0650*/  @P5 IADD3 R11, PT, PT, R11, -0x7f000001, RZ ;  /* 0x80ffffff0b0b5810 */ /* 0x000fe20007ffe0ff */
[----:B------:R-:W-:-:S02]  /*0660*/  @P3 VIADD R9, R9, 0x80ffffff ;  /* 0x80ffffff09093836 */ /* 0x000fc40000000000 */
[----:B------:R-:W-:Y:S02]  /*0670*/  @P4 VIADD R10, R10, 0x80ffffff ;  /* 0x80ffffff0a0a4836 */ /* 0x000fe40000000000 */
[----:B------:R-:W-:Y:S01]  /*0680*/  @P6 IMAD.MOV R15, RZ, RZ, R19 ;  /* 0x000000ffff0f6224 */ /* 0x000fe200078e0213 */
[----:B------:R0:W-:Y:S04]  /*0690*/  STS.128 [R2], R20 ;  /* 0x0000001402007388 */ /* 0x0001e80000000c00 */
[----:B------:R0:W-:Y:S04]  /*06a0*/  STS.128 [R2+0x20], R4 ;  /* 0x0000200402007388 */ /* 0x0001e80000000c00 */
[----:B------:R0:W-:Y:S04]  /*06b0*/  STS.128 [R2+0x10], R8 ;  /* 0x0000100802007388 */ /* 0x0001e80000000c00 */
[----:B------:R0:W-:Y:S02]  /*06c0*/  STS.128 [R2+0x30], R12 ;  /* 0x0000300c02007388 */ /* 0x0001e40000000c00 */
.L_x_44:
[----:B------:R-:W-:Y:S01]  /*06d0*/  UIADD3 UR9, UPT, UPT, UR8, 0x9, URZ ;  /* 0x0000000908097890 */ /* 0x000fe2000fffe0ff */
[----:B------:R-:W-:Y:S01]  /*06e0*/  UMOV UR4, 0x1 ;  /* 0x0000000100047882 */ /* 0x000fe20000000000 */
[----:B------:R-:W-:Y:S02]  /*06f0*/  UMOV UR6, 0xffffffff ;  /* 0xffffffff00067882 */ /* 0x000fe40000000000 */
[----:B------:R-:W-:Y:S02]  /*0700*/  USHF.L.U32 UR4, UR4, UR9, URZ ;  /* 0x0000000904047299 */ /* 0x000fe400080006ff */
[----:B------:R-:W-:Y:S02]  /*0710*/  USHF.L.U32 UR6, UR6, UR9, URZ ;  /* 0x0000000906067299 */ /* 0x000fe400080006ff */
[----:B------:R-:W-:Y:S02]  /*0720*/  UIADD3 UR7, UPT, UPT, UR4, -0x1, URZ ;  /* 0xffffffff04077890 */ /* 0x000fe4000fffe0ff */
[----:B------:R-:W-:-:S02]  /*0730*/  UIADD3 UR8, UPT, UPT, UR8, 0x1, URZ ;  /* 0x0000000108087890 */ /* 0x000fc4000fffe0ff */
[C---:B01----:R-:W-:Y:S02]  /*0740*/  LOP3.LUT R2, R0.reuse, UR6, RZ, 0xc0, !PT ;  /* 0x0000000600027c12 */ /* 0x043fe4000f8ec0ff */
[----:B------:R-:W-:Y:S01]  /*0750*/  LOP3.LUT R8, R0, UR7, RZ, 0xc0, !PT ;  /* 0x0000000700087c12 */ /* 0x000fe2000f8ec0ff */
[----:B------:R-:W-:Y:S01]  /*0760*/  UMOV UR7, 0x20 ;  /* 0x0000002000077882 */ /* 0x000fe20000000000 */
[----:B------:R-:W-:Y:S01]  /*0770*/  LEA R2, R2, R3, 0x5 ;  /* 0x0000000302027211 */ /* 0x000fe200078e28ff */
[----:B------:R-:W-:Y:S02]  /*0780*/  USHF.L.U32 UR7, UR7, UR9, URZ ;  /* 0x0000000907077299 */ /* 0x000fe400080006ff */
[C---:B------:R-:W-:Y:S01]  /*0790*/  IMAD.SHL.U32 R4, R8.reuse, 0x100, RZ ;  /* 0x0000010008047824 */ /* 0x040fe200078e00ff */
[----:B------:R-:W-:Y:S01]  /*07a0*/  UISETP.NE.AND UP0, UPT, UR8, URZ, UPT ;  /* 0x000000ff0800728c */ /* 0x000fe2000bf05270 */
[----:B------:R-:W-:Y:S01]  /*07b0*/  VIADD R8, R8, UR4 ;  /* 0x0000000408087c36 */ /* 0x000fe20008000000 */
[----:B------:R-:W-:-:S02]  /*07c0*/  UMOV UR4, URZ ;  /* 0x000000ff00047c82 */ /* 0x000fc40008000000 */
[----:B------:R-:W-:Y:S01]  /*07d0*/  SHF.R.U32.HI R4, RZ, UR9, R4 ;  /* 0x00000009ff047c19 */ /* 0x000fe20008011604 */
[----:B------:R-:W-:-:S03]  /*07e0*/  IMAD.SHL.U32 R8, R8, 0x100, RZ ;  /* 0x0000010008087824 */ /* 0x000fc600078e00ff */
[----:B------:R-:W-:Y:S02]  /*07f0*/  LEA R12, R4, UR5, 0x2 ;  /* 0x00000005040c7c11 */ /* 0x000fe4000f8e10ff */
[----:B------:R-:W-:Y:S01]  /*0800*/  LDS.128 R4, [R2+UR7] ;  /* 0x0000000702047984 */ /* 0x000fe20008000c00 */
[----:B------:R-:W-:-:S03]  /*0810*/  SHF.R.U32.HI R8, RZ, UR9, R8 ;  /* 0x00000009ff087c19 */ /* 0x000fc60008011608 */
[----:B------:R-:W0:Y:S01]  /*0820*/  LDS R12, [R12] ;  /* 0x000000000c0c7984 */ /* 0x000e220000000800 */
[----:B------:R-:W-:-:S06]  /*0830*/  LEA R20, R8, UR5, 0x2 ;  /* 0x0000000508147c11 */ /* 0x000fcc000f8e10ff */
[----:B------:R-:W1:Y:S01]  /*0840*/  LDS R20, [R20] ;  /* 0x0000000014147984 */ /* 0x000e620000000800 */
[----:B0-----:R-:W-:-:S04]  /*0850*/  IMAD.WIDE.U32 R8, R4, R12, RZ ;  /* 0x0000000c04087225 */ /* 0x001fc800078e00ff */
[----:B------:R-:W-:-:S04]  /*0860*/  IMAD.WIDE.U32 R10, R5, R12, RZ ;  /* 0x0000000c050a7225 */ /* 0x000fc800078e00ff */
[----:B------:R-:W-:Y:S02]  /*0870*/  IMAD R16, R8, -0x7effffff, RZ ;  /* 0x8100000108107824 */ /* 0x000fe400078e02ff */
[----:B------:R-:W-:Y:S02]  /*0880*/  IMAD R14, R10, -0x7effffff, RZ ;  /* 0x810000010a0e7824 */ /* 0x000fe400078e02ff */
[----:B------:R-:W-:-:S04]  /*0890*/  IMAD.WIDE.U32 R16, R16, 0x7f000001, RZ ;  /* 0x7f00000110107825 */ /* 0x000fc800078e00ff */
[----:B------:R-:W-:Y:S01]  /*08a0*/  IMAD.WIDE.U32 R14, R14, 0x7f000001, RZ ;  /* 0x7f0000010e0e7825 */ /* 0x000fe200078e00ff */
[----:B------:R-:W-:Y:S02]  /*08b0*/  IADD3 RZ, P2, PT, R8, -R16, RZ ;  /* 0x8000001008ff7210 */ /* 0x000fe40007f5e0ff */
[----:B------:R-:W-:Y:S01]  /*08c0*/  IADD3 R17, PT, PT, R17, UR4, RZ ;  /* 0x0000000411117c10 */ /* 0x000fe2000fffe0ff */
[----:B------:R-:W-:Y:S01]  /*08d0*/  IMAD.WIDE.U32 R22, R6, R12, RZ ;  /* 0x0000000c06167225 */ /* 0x000fe200078e00ff */
[----:B------:R-:W-:Y:S02]  /*08e0*/  ISETP.GE.U32.AND P1, PT, R8, R16, PT ;  /* 0x000000100800720c */ /* 0x000fe40003f26070 */
[C---:B------:R-:W-:Y:S01]  /*08f0*/  IADD3 RZ, P3, PT, R10.reuse, -R14, RZ ;  /* 0x8000000e0aff7210 */ /* 0x040fe20007f7e0ff */
[----:B------:R-:W-:Y:S01]  /*0900*/  IMAD.WIDE.U32 R18, R7, R12, RZ ;  /* 0x0000000c07127225 */ /* 0x000fe200078e00ff */
[----:B------:R-:W-:Y:S02]  /*0910*/  ISETP.GE.U32.AND P0, PT, R10, R14, PT ;  /* 0x0000000e0a00720c */ /* 0x000fe40003f06070 */
[----:B------:R-:W-:Y:S01]  /*0920*/  ISETP.GE.U32.AND.EX P1, PT, R9, R17, PT, P1 ;  /* 0x000000110900720c */ /* 0x000fe20003f26110 */
[----:B------:R-:W-:-:S02]  /*0930*/  VIADD R10, R15, UR4 ;  /* 0x000000040f0a7c36 */ /* 0x000fc40008000000 */
[----:B------:R-:W-:Y:S02]  /*0940*/  IMAD R28, R22, -0x7effffff, RZ ;  /* 0x81000001161c7824 */ /* 0x000fe400078e02ff */
[----:B------:R-:W-:Y:S01]  /*0950*/  IMAD R16, R18, -0x7effffff, RZ ;  /* 0x8100000112107824 */ /* 0x000fe200078e02ff */
[-C--:B------:R-:W-:Y:S01]  /*0960*/  ISETP.GE.U32.AND.EX P0, PT, R11, R10.reuse, PT, P0 ;  /* 0x0000000a0b00720c */ /* 0x080fe20003f06100 */
[----:B------:R-:W-:Y:S01]  /*0970*/  IMAD.X R15, R9, 0x1, ~R17, P2 ;  /* 0x00000001090f7824 */ /* 0x000fe200010e0e11 */
[----:B------:R-:W-:Y:S01]  /*0980*/  IADD3.X R10, PT, PT, R11, ~R10, RZ, P3, !PT ;  /* 0x8000000a0b0a7210 */ /* 0x000fe20001ffe4ff */
[----:B-1----:R-:W-:-:S04]  /*0990*/  IMAD.WIDE.U32 R8, R4, R20, RZ ;  /* 0x0000001404087225 */ /* 0x002fc800078e00ff */
[----:B------:R-:W-:-:S04]  /*09a0*/  IMAD.WIDE.U32 R28, R28, 0x7f000001, RZ ;  /* 0x7f0000011c1c7825 */ /* 0x000fc800078e00ff */
[----:B------:R-:W-:Y:S01]  /*09b0*/  IMAD.WIDE.U32 R16, R16, 0x7f000001, RZ ;  /* 0x7f00000110107825 */ /* 0x000fe200078e00ff */
[CC--:B------:R-:W-:Y:S02]  /*09c0*/  ISETP.GE.U32.AND P2, PT, R22.reuse, R28.reuse, PT ;  /* 0x0000001c1600720c */ /* 0x0c0fe40003f46070 */
[----:B------:R-:W-:Y:S01]  /*09d0*/  IADD3 RZ, P4, PT, R22, -R28, RZ ;  /* 0x8000001c16ff7210 */ /* 0x000fe20007f9e0ff */
[----:B------:R-:W-:Y:S01]  /*09e0*/  IMAD R4, R8, -0x7effffff, RZ ;  /* 0x8100000108047824 */ /* 0x000fe200078e02ff */
[CC--:B------:R-:W-:Y:S01]  /*09f0*/  IADD3 RZ, P6, PT, R18.reuse, -R16.reuse, RZ ;  /* 0x8000001012ff7210 */ /* 0x0c0fe20007fde0ff */
[----:B------:R-:W-:Y:S01]  /*0a00*/  VIADD R11, R29, UR4 ;  /* 0x000000041d0b7c36 */ /* 0x000fe20008000000 */
[----:B------:R-:W-:Y:S01]  /*0a10*/  ISETP.GE.U32.AND P3, PT, R18, R16, PT ;  /* 0x000000101200720c */ /* 0x000fe20003f66070 */
[----:B------:R-:W-:Y:S01]  /*0a20*/  VIADD R21, R17, UR4 ;  /* 0x0000000411157c36 */ /* 0x000fe20008000000 */
[----:B------:R-:W-:Y:S01]  /*0a30*/  IADD3 R22, PT, PT, R15, 0x7f000001, RZ ;  /* 0x7f0000010f167810 */ /* 0x000fe20007ffe0ff */
[----:B------:R-:W-:Y:S01]  /*0a40*/  IMAD.WIDE.U32 R16, R4, 0x7f000001, RZ ;  /* 0x7f00000104107825 */ /* 0x000fe200078e00ff */
[----:B------:R-:W-:-:S02]  /*0a50*/  ISETP.GE.U32.AND.EX P2, PT, R23, R11, PT, P2 ;  /* 0x0000000b1700720c */ /* 0x000fc40003f46120 */
[----:B------:R-:W-:Y:S01]  /*0a60*/  IADD3.X R11, PT, PT, R23, ~R11, RZ, P4, !PT ;  /* 0x8000000b170b7210 */ /* 0x000fe200027fe4ff */
[----:B------:R-:W-:Y:S01]  /*0a70*/  IMAD.WIDE.U32 R4, R5, R20, RZ ;  /* 0x0000001405047225 */ /* 0x000fe200078e00ff */
[CC--:B------:R-:W-:Y:S02]  /*0a80*/  ISETP.GE.U32.AND P4, PT, R8.reuse, R16.reuse, PT ;  /* 0x000000100800720c */ /* 0x0c0fe40003f86070 */
[----:B------:R-:W-:Y:S01]  /*0a90*/  IADD3 RZ, P5, PT, R8, -R16, RZ ;  /* 0x8000001008ff7210 */ /* 0x000fe20007fbe0ff */
[----:B------:R-:W-:Y:S01]  /*0aa0*/  VIADD R13, R17, UR4 ;  /* 0x00000004110d7c36 */ /* 0x000fe20008000000 */
[C---:B------:R-:W-:Y:S01]  /*0ab0*/  ISETP.GE.U32.AND.EX P3, PT, R19.reuse, R21, PT, P3 ;  /* 0x000000151300720c */ /* 0x040fe20003f66130 */
[----:B------:R-:W-:Y:S02]  /*0ac0*/  IMAD R8, R4, -0x7effffff, RZ ;  /* 0x8100000104087824 */ /* 0x000fe400078e02ff */
[----:B------:R-:W-:Y:S01]  /*0ad0*/  IMAD.X R21, R19, 0x1, ~R21, P6 ;  /* 0x0000000113157824 */ /* 0x000fe200030e0e15 */
[CC--:B------:R-:W-:Y:S01]  /*0ae0*/  ISETP.GE.U32.AND.EX P4, PT, R9.reuse, R13.reuse, PT, P4 ;  /* 0x0000000d0900720c */ /* 0x0c0fe20003f86140 */
[----:B------:R-:W0:Y:S01]  /*0af0*/  LDS.128 R16, [R2] ;  /* 0x0000000002107984 */ /* 0x000e220000000c00 */
[----:B------:R-:W-:Y:S01]  /*0b00*/  IADD3.X R13, PT, PT, R9, ~R13, RZ, P5, !PT ;  /* 0x8000000d090d7210 */ /* 0x000fe20002ffe4ff */
[----:B------:R-:W-:-:S04]  /*0b10*/  IMAD.WIDE.U32 R8, R8, 0x7f000001, RZ ;  /* 0x7f00000108087825 */ /* 0x000fc800078e00ff */
[----:B------:R-:W-:Y:S01]  /*0b20*/  @P1 IMAD.MOV R22, RZ, RZ, R15 ;  /* 0x000000ffff161224 */ /* 0x000fe200078e020f */
[CC--:B------:R-:W-:Y:S01]  /*0b30*/  IADD3 RZ, P6, PT, R4.reuse, -R8.reuse, RZ ;  /* 0x8000000804ff7210 */ /* 0x0c0fe20007fde0ff */
[----:B------:R-:W-:Y:S01]  /*0b40*/  VIADD R29, R13, 0x7f000001 ;  /* 0x7f0000010d1d7836 */ /* 0x000fe20000000000 */
[----:B------:R-:W-:Y:S01]  /*0b50*/  ISETP.GE.U32.AND P5, PT, R4, R8, PT ;  /* 0x000000080400720c */ /* 0x000fe20003fa6070 */
[----:B------:R-:W-:Y:S02]  /*0b60*/  VIADD R4, R9, UR4 ;  /* 0x0000000409047c36 */ /* 0x000fe40008000000 */
[----:B------:R-:W-:Y:S01]  /*0b70*/  IMAD.WIDE.U32 R8, R6, R20, RZ ;  /* 0x0000001406087225 */ /* 0x000fe200078e00ff */
[----:B------:R-:W-:Y:S02]  /*0b80*/  @P4 IADD3 R29, PT, PT, R13, RZ, RZ ;  /* 0x000000ff0d1d4210 */ /* 0x000fe40007ffe0ff */
[----:B------:R-:W-:Y:S01]  /*0b90*/  ISETP.GE.U32.AND.EX P5, PT, R5, R4, PT, P5 ;  /* 0x000000040500720c */ /* 0x000fe20003fa6150 */
[----:B------:R-:W-:-:S02]  /*0ba0*/  IMAD R6, R8, -0x7effffff, RZ ;  /* 0x8100000108067824 */ /* 0x000fc400078e02ff */
[----:B------:R-:W-:Y:S02]  /*0bb0*/  IMAD.X R14, R5, 0x1, ~R4, P6 ;  /* 0x00000001050e7824 */ /* 0x000fe400030e0e04 */
[----:B------:R-:W-:-:S04]  /*0bc0*/  IMAD.WIDE.U32 R4, R6, 0x7f000001, RZ ;  /* 0x7f00000106047825 */ /* 0x000fc800078e00ff */
[----:B------:R-:W-:Y:S01]  /*0bd0*/  VIADD R15, R5, UR4 ;  /* 0x00000004050f7c36 */ /* 0x000fe20008000000 */
[-C--:B------:R-:W-:Y:S01]  /*0be0*/  IADD3 RZ, P6, PT, R8, -R4.reuse, RZ ;  /* 0x8000000408ff7210 */ /* 0x080fe20007fde0ff */
[----:B------:R-:W-:Y:S01]  /*0bf0*/  VIADD R23, R14, 0x7f000001 ;  /* 0x7f0000010e177836 */ /* 0x000fe20000000000 */
[----:B------:R-:W-:Y:S01]  /*0c00*/  ISETP.GE.U32.AND P1, PT, R8, R4, PT ;  /* 0x000000040800720c */ /* 0x000fe20003f26070 */
[----:B------:R-:W-:-:S03]  /*0c10*/  IMAD.WIDE.U32 R4, R7, R20, RZ ;  /* 0x0000001407047225 */ /* 0x000fc600078e00ff */
[CC--:B------:R-:W-:Y:S01]  /*0c20*/  ISETP.GE.U32.AND.EX P1, PT, R9.reuse, R15.reuse, PT, P1 ;  /* 0x0000000f0900720c */ /* 0x0c0fe20003f26110 */
[----:B------:R-:W-:Y:S01]  /*0c30*/  IMAD R6, R4, -0x7effffff, RZ ;  /* 0x8100000104067824 */ /* 0x000fe200078e02ff */
[----:B------:R-:W-:Y:S01]  /*0c40*/  IADD3.X R15, PT, PT, R9, ~R15, RZ, P6, !PT ;  /* 0x8000000f090f7210 */ /* 0x000fe200037fe4ff */
[----:B------:R-:W-:Y:S02]  /*0c50*/  VIADD R9, R10, 0x7f000001 ;  /* 0x7f0000010a097836 */ /* 0x000fe40000000000 */
[----:B------:R-:W-:-:S04]  /*0c60*/  IMAD.WIDE.U32 R6, R6, 0x7f000001, RZ ;  /* 0x7f00000106067825 */ /* 0x000fc800078e00ff */
[----:B------:R-:W-:Y:S01]  /*0c70*/  @P0 IMAD.MOV R9, RZ, RZ, R10 ;  /* 0x000000ffff090224 */ /* 0x000fe200078e020a */
[----:B------:R-:W-:Y:S01]  /*0c80*/  IADD3 R10, PT, PT, R11, 0x7f000001, RZ ;  /* 0x7f0000010b0a7810 */ /* 0x000fe20007ffe0ff */
[----:B------:R-:W-:Y:S01]  /*0c90*/  @P2 IMAD.MOV R10, RZ, RZ, R11 ;  /* 0x000000ffff0a2224 */ /* 0x000fe200078e020b */
[-C--:B------:R-:W-:Y:S01]  /*0ca0*/  IADD3 RZ, P2, PT, R4, -R6.reuse, RZ ;  /* 0x8000000604ff7210 */ /* 0x080fe20007f5e0ff */
[----:B0-----:R-:W-:Y:S01]  /*0cb0*/  IMAD.IADD R8, R16, 0x1, R22 ;  /* 0x0000000110087824 */ /* 0x001fe200078e0216 */
[----:B------:R-:W-:Y:S01]  /*0cc0*/  IADD3 R7, PT, PT, R7, UR4, RZ ;  /* 0x0000000407077c10 */ /* 0x000fe2000fffe0ff */
[----:B------:R-:W-:Y:S01]  /*0cd0*/  VIADD R11, R21, 0x7f000001 ;  /* 0x7f000001150b7836 */ /* 0x000fe20000000000 */
[----:B------:R-:W-:Y:S01]  /*0ce0*/  ISETP.GE.U32.AND P0, PT, R4, R6, PT ;  /* 0x000000060400720c */ /* 0x000fe20003f06070 */
[----:B------:R-:W-:Y:S01]  /*0cf0*/  IMAD.IADD R9, R17, 0x1, R9 ;  /* 0x0000000111097824 */ /* 0x000fe200078e0209 */
[----:B------:R-:W-:Y:S01]  /*0d00*/  ISETP.GT.U32.AND P6, PT, R8, 0x7f000000, PT ;  /* 0x7f0000000800780c */ /* 0x000fe20003fc4070 */
[C---:B------:R-:W-:Y:S01]  /*0d10*/  IMAD.X R22, R5.reuse, 0x1, ~R7, P2 ;  /* 0x0000000105167824 */ /* 0x040fe200010e0e07 */
[----:B------:R-:W-:Y:S01]  /*0d20*/  ISETP.GE.U32.AND.EX P0, PT, R5, R7, PT, P0 ;  /* 0x000000070500720c */ /* 0x000fe20003f06100 */
[----:B------:R-:W-:Y:S01]  /*0d30*/  IMAD.IADD R10, R18, 0x1, R10 ;  /* 0x00000001120a7824 */ /* 0x000fe200078e020a */
[----:B------:R-:W0:Y:S01]  /*0d40*/  LDS.128 R4, [R2+UR7+0x10] ;  /* 0x0000100702047984 */ /* 0x000e220008000c00 */
[----:B------:R-:W-:Y:S01]  /*0d50*/  @P3 IADD3 R11, PT, PT, R21, RZ, RZ ;  /* 0x000000ff150b3210 */ /* 0x000fe20007ffe0ff */
[----:B------:R-:W-:Y:S01]  /*0d60*/  VIADD R21, R22, 0x7f000001 ;  /* 0x7f00000116157836 */ /* 0x000fe20000000000 */
[----:B------:R-:W-:Y:S01]  /*0d70*/  ISETP.GT.U32.AND P3, PT, R9, 0x7f000000, PT ;  /* 0x7f0000000900780c */ /* 0x000fe20003f64070 */
[----:B------:R-:W-:Y:S01]  /*0d80*/  @P5 IMAD.MOV R23, RZ, RZ, R14 ;  /* 0x000000ffff175224 */ /* 0x000fe200078e020e */
[----:B------:R-:W-:Y:S01]  /*0d90*/  IADD3 R11, PT, PT, R19, R11, RZ ;  /* 0x0000000b130b7210 */ /* 0x000fe20007ffe0ff */
[----:B------:R-:W-:Y:S01]  /*0da0*/  IMAD.IADD R16, R16, 0x1, R29 ;  /* 0x0000000110107824 */ /* 0x000fe200078e021d */
[----:B------:R-:W-:Y:S01]  /*0db0*/  ISETP.GT.U32.AND P2, PT, R10, 0x7f000000, PT ;  /* 0x7f0000000a00780c */ /* 0x000fe20003f44070 */
[----:B------:R-:W-:Y:S01]  /*0dc0*/  IMAD.IADD R17, R17, 0x1, R23 ;  /* 0x0000000111117824 */ /* 0x000fe200078e0217 */
[----:B------:R-:W-:Y:S01]  /*0dd0*/  IADD3 R14, PT, PT, R15, 0x7f000001, RZ ;  /* 0x7f0000010f0e7810 */ /* 0x000fe20007ffe0ff */
[----:B------:R-:W-:Y:S01]  /*0de0*/  @P6 VIADD R8, R8, 0x80ffffff ;  /* 0x80ffffff08086836 */ /* 0x000fe20000000000 */
[----:B------:R-:W-:Y:S01]  /*0df0*/  ISETP.GT.U32.AND P6, PT, R11, 0x7f000000, PT ;  /* 0x7f0000000b00780c */ /* 0x000fe20003fc4070 */
[----:B------:R-:W-:Y:S01]  /*0e00*/  @P1 IMAD.MOV R14, RZ, RZ, R15 ;  /* 0x000000ffff0e1224 */ /* 0x000fe200078e020f */
[----:B------:R-:W-:-:S03]  /*0e10*/  @P0 IADD3 R21, PT, PT, R22, RZ, RZ ;  /* 0x000000ff16150210 */ /* 0x000fc60007ffe0ff */
[----:B------:R-:W-:Y:S01]  /*0e20*/  @P3 VIADD R9, R9, 0x80ffffff ;  /* 0x80ffffff09093836 */ /* 0x000fe20000000000 */
[----:B------:R-:W-:Y:S02]  /*0e30*/  IADD3 R18, PT, PT, R18, R14, RZ ;  /* 0x0000000e12127210 */ /* 0x000fe40007ffe0ff */
[----:B------:R-:W-:Y:S02]  /*0e40*/  IADD3 R19, PT, PT, R19, R21, RZ ;  /* 0x0000001513137210 */ /* 0x000fe40007ffe0ff */
[----:B------:R-:W-:-:S03]  /*0e50*/  @P2 IADD3 R10, PT, PT, R10, -0x7f000001, RZ ;  /* 0x80ffffff0a0a2810 */ /* 0x000fc60007ffe0ff */
[----:B------:R-:W-:Y:S01]  /*0e60*/  @P6 VIADD R11, R11, 0x80ffffff ;  /* 0x80ffffff0b0b6836 */ /* 0x000fe20000000000 */
[----:B------:R-:W-:-:S04]  /*0e70*/  ISETP.GT.U32.AND P6, PT, R17, 0x7f000000, PT ;  /* 0x7f0000001100780c */ /* 0x000fc80003fc4070 */
[----:B------:R0:W-:Y:S09]  /*0e80*/  STS.128 [R2], R8 ;  /* 0x0000000802007388 */ /* 0x0001f20000000c00 */
[----:B------:R-:W-:Y:S01]  /*0e90*/  @P6 IADD3 R17, PT, PT, R17, -0x7f000001, RZ ;  /* 0x80ffffff11116810 */ /* 0x000fe20007ffe0ff */
[----:B0-----:R-:W-:-:S04]  /*0ea0*/  IMAD.WIDE.U32 R8, R4, R12, RZ ;  /* 0x0000000c04087225 */ /* 0x001fc800078e00ff */
[----:B------:R-:W-:-:S04]  /*0eb0*/  IMAD R13, R8, -0x7effffff, RZ ;  /* 0x81000001080d7824 */ /* 0x000fc800078e02ff */
[----:B------:R-:W-:-:S04]  /*0ec0*/  IMAD.WIDE.U32 R10, R13, 0x7f000001, RZ ;  /* 0x7f0000010d0a7825 */ /* 0x000fc800078e00ff */
[----:B------:R-:W-:Y:S01]  /*0ed0*/  VIADD R11, R11, UR4 ;  /* 0x000000040b0b7c36 */ /* 0x000fe20008000000 */
[CC--:B------:R-:W-:Y:S02]  /*0ee0*/  ISETP.GE.U32.AND P0, PT, R8.reuse, R10.reuse, PT ;  /* 0x0000000a0800720c */ /* 0x0c0fe40003f06070 */
[----:B------:R-:W-:Y:S02]  /*0ef0*/  IADD3 RZ, P1, PT, R8, -R10, RZ ;  /* 0x8000000a08ff7210 */ /* 0x000fe40007f3e0ff */
[CC--:B------:R-:W-:Y:S02]  /*0f00*/  ISETP.GE.U32.AND.EX P0, PT, R9.reuse, R11.reuse, PT, P0 ;  /* 0x0000000b0900720c */ /* 0x0c0fe40003f06100 */
[----:B------:R-:W-:Y:S01]  /*0f10*/  IADD3.X R8, PT, PT, R9, ~R11, RZ, P1, !PT ;  /* 0x8000000b09087210 */ /* 0x000fe20000ffe4ff */
[----:B------:R-:W-:-:S04]  /*0f20*/  IMAD.WIDE.U32 R10, R5, R12, RZ ;  /* 0x0000000c050a7225 */ /* 0x000fc800078e00ff */
[----:B------:R-:W-:Y:S02]  /*0f30*/  IMAD R9, R10, -0x7effffff, RZ ;  /* 0x810000010a097824 */ /* 0x000fe400078e02ff */
[----:B------:R-:W-:-:S04]  /*0f40*/  VIADD R13, R8, 0x7f000001 ;  /* 0x7f000001080d7836 */ /* 0x000fc80000000000 */
[----:B------:R-:W-:Y:S02]  /*0f50*/  @P0 IMAD.MOV R13, RZ, RZ, R8 ;  /* 0x000000ffff0d0224 */ /* 0x000fe400078e0208 */
[----:B------:R-:W-:-:S03]  /*0f60*/  IMAD.WIDE.U32 R8, R9, 0x7f000001, RZ ;  /* 0x7f00000109087825 */ /* 0x000fc600078e00ff */
[CC--:B------:R-:W-:Y:S02]  /*0f70*/  ISETP.GE.U32.AND P0, PT, R10.reuse, R8.reuse, PT ;  /* 0x000000080a00720c */ /* 0x0c0fe40003f06070 */
[----:B------:R-:W-:Y:S02]  /*0f80*/  IADD3 R9, PT, PT, R9, UR4, RZ ;  /* 0x0000000409097c10 */ /* 0x000fe4000fffe0ff */
[----:B------:R-:W-:Y:S02]  /*0f90*/  IADD3 RZ, P1, PT, R10, -R8, RZ ;  /* 0x800000080aff7210 */ /* 0x000fe40007f3e0ff */
[----:B------:R-:W-:-:S03]  /*0fa0*/  ISETP.GE.U32.AND.EX P0, PT, R11, R9, PT, P0 ;  /* 0x000000090b00720c */ /* 0x000fc60003f06100 */
[----:B------:R-:W-:Y:S02]  /*0fb0*/  IMAD.X R10, R11, 0x1, ~R9, P1 ;  /* 0x000000010b0a7824 */ /* 0x000fe400008e0e09 */
[----:B------:R-:W-:-:S03]  /*0fc0*/  IMAD.WIDE.U32 R8, R6, R12, RZ ;  /* 0x0000000c06087225 */ /* 0x000fc600078e00ff */
[----:B------:R-:W-:Y:S01]  /*0fd0*/  IADD3 R15, PT, PT, R10, 0x7f000001, RZ ;  /* 0x7f0000010a0f7810 */ /* 0x000fe20007ffe0ff */
[----:B------:R-:W-:-:S04]  /*0fe0*/  IMAD R11, R8, -0x7effffff, RZ ;  /* 0x81000001080b7824 */ /* 0x000fc800078e02ff */
[----:B------:R-:W-:Y:S02]  /*0ff0*/  @P0 IMAD.MOV R15, RZ, RZ, R10 ;  /* 0x000000ffff0f0224 */ /* 0x000fe400078e020a */
[----:B------:R-:W-:-:S04]  /*1000*/  IMAD.WIDE.U32 R10, R11, 0x7f000001, RZ ;  /* 0x7f0000010b0a7825 */ /* 0x000fc800078e00ff */
[----:B------:R-:W-:Y:S01]  /*1010*/  VIADD R23, R11, UR4 ;  /* 0x000000040b177c36 */ /* 0x000fe20008000000 */
[CC--:B------:R-:W-:Y:S02]  /*1020*/  IADD3 RZ, P1, PT, R8.reuse, -R10.reuse, RZ ;  /* 0x8000000a08ff7210 */ /* 0x0c0fe40007f3e0ff */
[----:B------:R-:W-:Y:S01]  /*1030*/  ISETP.GE.U32.AND P0, PT, R8, R10, PT ;  /* 0x0000000a0800720c */ /* 0x000fe20003f06070 */
[----:B------:R-:W-:-:S03]  /*1040*/  IMAD.WIDE.U32 R10, R7, R12, RZ ;  /* 0x0000000c070a7225 */ /* 0x000fc600078e00ff */
[C---:B------:R-:W-:Y:S01]  /*1050*/  ISETP.GE.U32.AND.EX P0, PT, R9.reuse, R23, PT, P0 ;  /* 0x000000170900720c */ /* 0x040fe20003f06100 */
[----:B------:R-:W-:Y:S02]  /*1060*/  IMAD R8, R10, -0x7effffff, RZ ;  /* 0x810000010a087824 */ /* 0x000fe400078e02ff */
[----:B------:R-:W-:Y:S02]  /*1070*/  IMAD.X R12, R9, 0x1, ~R23, P1 ;  /* 0x00000001090c7824 */ /* 0x000fe400008e0e17 */
[----:B------:R-:W-:-:S03]  /*1080*/  IMAD.WIDE.U32 R8, R8, 0x7f000001, RZ ;  /* 0x7f00000108087825 */ /* 0x000fc600078e00ff */
[----:B------:R-:W-:Y:S01]  /*1090*/  IADD3 R23, PT, PT, R12, 0x7f000001, RZ ;  /* 0x7f0000010c177810 */ /* 0x000fe20007ffe0ff */
[----:B------:R-:W-:Y:S01]  /*10a0*/  VIADD R9, R9, UR4 ;  /* 0x0000000409097c36 */ /* 0x000fe20008000000 */
[CC--:B------:R-:W-:Y:S02]  /*10b0*/  IADD3 RZ, P2, PT, R10.reuse, -R8.reuse, RZ ;  /* 0x800000080aff7210 */ /* 0x0c0fe40007f5e0ff */
[----:B------:R-:W-:Y:S01]  /*10c0*/  ISETP.GE.U32.AND P1, PT, R10, R8, PT ;  /* 0x000000080a00720c */ /* 0x000fe20003f26070 */
[----:B------:R-:W-:Y:S02]  /*10d0*/  @P0 IMAD.MOV R23, RZ, RZ, R12 ;  /* 0x000000ffff170224 */ /* 0x000fe400078e020c */
[C---:B------:R-:W-:Y:S01]  /*10e0*/  IMAD.X R12, R11.reuse, 0x1, ~R9, P2 ;  /* 0x000000010b0c7824 */ /* 0x040fe200010e0e09 */
[----:B------:R-:W-:Y:S02]  /*10f0*/  ISETP.GE.U32.AND.EX P0, PT, R11, R9, PT, P1 ;  /* 0x000000090b00720c */ /* 0x000fe40003f06110 */
[----:B------:R-:W0:Y:S02]  /*1100*/  LDS.128 R8, [R2+0x10] ;  /* 0x0000100002087984 */ /* 0x000e240000000c00 */
[----:B------:R-:W-:-:S09]  /*1110*/  IADD3 R22, PT, PT, R12, 0x7f000001, RZ ;  /* 0x7f0000010c167810 */ /* 0x000fd20007ffe0ff */
[----:B------:R-:W-:Y:S01]  /*1120*/  @P0 IMAD.MOV R22, RZ, RZ, R12 ;  /* 0x000000ffff160224 */ /* 0x000fe200078e020c */
[----:B0-----:R-:W-:Y:S01]  /*1130*/  IADD3 R12, PT, PT, R8, R13, RZ ;  /* 0x0000000d080c7210 */ /* 0x001fe20007ffe0ff */
[----:B------:R-:W-:Y:S01]  /*1140*/  IMAD.IADD R13, R9, 0x1, R15 ;  /* 0x00000001090d7824 */ /* 0x000fe200078e020f */
[----:B------:R-:W-:Y:S01]  /*1150*/  IADD3 R14, PT, PT, R10, R23, RZ ;  /* 0x000000170a0e7210 */ /* 0x000fe20007ffe0ff */
[----:B------:R-:W-:Y:S01]  /*1160*/  IMAD.IADD R15, R11, 0x1, R22 ;  /* 0x000000010b0f7824 */ /* 0x000fe200078e0216 */
[----:B------:R-:W-:Y:S02]  /*1170*/  ISETP.GT.U32.AND P0, PT, R12, 0x7f000000, PT ;  /* 0x7f0000000c00780c */ /* 0x000fe40003f04070 */
[----:B------:R-:W-:Y:S02]  /*1180*/  ISETP.GT.U32.AND P1, PT, R13, 0x7f000000, PT ;  /* 0x7f0000000d00780c */ /* 0x000fe40003f24070 */
[----:B------:R-:W-:Y:S02]  /*1190*/  ISETP.GT.U32.AND P2, PT, R14, 0x7f000000, PT ;  /* 0x7f0000000e00780c */ /* 0x000fe40003f44070 */
[----:B------:R-:W-:-:S07]  /*11a0*/  ISETP.GT.U32.AND P3, PT, R15, 0x7f000000, PT ;  /* 0x7f0000000f00780c */ /* 0x000fce0003f64070 */
[----:B------:R-:W-:Y:S02]  /*11b0*/  @P0 IADD3 R12, PT, PT, R12, -0x7f000001, RZ ;  /* 0x80ffffff0c0c0810 */ /* 0x000fe40007ffe0ff */
[----:B------:R-:W-:Y:S02]  /*11c0*/  @P1 VIADD R13, R13, 0x80ffffff ;  /* 0x80ffffff0d0d1836 */ /* 0x000fe40000000000 */
[----:B------:R-:W-:Y:S02]  /*11d0*/  @P2 IADD3 R14, PT, PT, R14, -0x7f000001, RZ ;  /* 0x80ffffff0e0e2810 */ /* 0x000fe40007ffe0ff */
[----:B------:R-:W-:-:S05]  /*11e0*/  @P3 VIADD R15, R15, 0x80ffffff ;  /* 0x80ffffff0f0f3836 */ /* 0x000fca0000000000 */
[----:B------:R0:W-:Y:S02]  /*11f0*/  STS.128 [R2+0x10], R12 ;  /* 0x0000100c02007388 */ /* 0x0001e40000000c00 */
[----:B0-----:R-:W-:-:S04]  /*1200*/  IMAD.WIDE.U32 R14, R4, R20, RZ ;  /* 0x00000014040e7225 */ /* 0x001fc800078e00ff */
[----:B------:R-:W-:-:S04]  /*1210*/  IMAD R4, R14, -0x7effffff, RZ ;  /* 0x810000010e047824 */ /* 0x000fc800078e02ff */
[----:B------:R-:W-:-:S04]  /*1220*/  IMAD.WIDE.U32 R12, R4, 0x7f000001, RZ ;  /* 0x7f000001040c7825 */ /* 0x000fc800078e00ff */
[----:B------:R-:W-:Y:S01]  /*1230*/  IMAD.WIDE.U32 R4, R5, R20, RZ ;  /* 0x0000001405047225 */ /* 0x000fe200078e00ff */
[CC--:B------:R-:W-:Y:S02]  /*1240*/  IADD3 RZ, P1, PT, R14.reuse, -R12.reuse, RZ ;  /* 0x8000000c0eff7210 */ /* 0x0c0fe40007f3e0ff */
[----:B------:R-:W-:Y:S01]  /*1250*/  ISETP.GE.U32.AND P0, PT, R14, R12, PT ;  /* 0x0000000c0e00720c */ /* 0x000fe20003f06070 */
[----:B------:R-:W-:Y:S01]  /*1260*/  IMAD R22, R4, -0x7effffff, RZ ;  /* 0x8100000104167824 */ /* 0x000fe200078e02ff */
[----:B------:R-:W-:-:S03]  /*1270*/  IADD3 R23, PT, PT, R13, UR4, RZ ;  /* 0x000000040d177c10 */ /* 0x000fc6000fffe0ff */
[----:B------:R-:W-:Y:S01]  /*1280*/  IMAD.WIDE.U32 R12, R22, 0x7f000001, RZ ;  /* 0x7f000001160c7825 */ /* 0x000fe200078e00ff */
[----:B------:R-:W-:-:S03]  /*1290*/  ISETP.GE.U32.AND.EX P0, PT, R15, R23, PT, P0 ;  /* 0x000000170f00720c */ /* 0x000fc60003f06100 */
[----:B------:R-:W-:Y:S01]  /*12a0*/  IMAD.X R14, R15, 0x1, ~R23, P1 ;  /* 0x000000010f0e7824 */ /* 0x000fe200008e0e17 */
[CC--:B------:R-:W-:Y:S02]  /*12b0*/  IADD3 RZ, P2, PT, R4.reuse, -R12.reuse, RZ ;  /* 0x8000000c04ff7210 */ /* 0x0c0fe40007f5e0ff */
[----:B------:R-:W-:Y:S02]  /*12c0*/  ISETP.GE.U32.AND P1, PT, R4, R12, PT ;  /* 0x0000000c0400720c */ /* 0x000fe40003f26070 */
[----:B------:R-:W-:Y:S01]  /*12d0*/  IADD3 R15, PT, PT, R13, UR4, RZ ;  /* 0x000000040d0f7c10 */ /* 0x000fe2000fffe0ff */
[----:B------:R-:W-:-:S03]  /*12e0*/  IMAD.WIDE.U32 R12, R6, R20, RZ ;  /* 0x00000014060c7225 */ /* 0x000fc600078e00ff */
[C---:B------:R-:W-:Y:S01]  /*12f0*/  ISETP.GE.U32.AND.EX P1, PT, R5.reuse, R15, PT, P1 ;  /* 0x0000000f0500720c */ /* 0x040fe20003f26110 */
[----:B------:R-:W-:Y:S02]  /*1300*/  IMAD R4, R12, -0x7effffff, RZ ;  /* 0x810000010c047824 */ /* 0x000fe400078e02ff */
[----:B------:R-:W-:Y:S02]  /*1310*/  IMAD.X R15, R5, 0x1, ~R15, P2 ;  /* 0x00000001050f7824 */ /* 0x000fe400010e0e0f */
[----:B------:R-:W-:-:S04]  /*1320*/  IMAD.WIDE.U32 R6, R7, R20, RZ ;  /* 0x0000001407067225 */ /* 0x000fc800078e00ff */
[----:B------:R-:W-:-:S04]  /*1330*/  IMAD.WIDE.U32 R4, R4, 0x7f000001, RZ ;  /* 0x7f00000104047825 */ /* 0x000fc800078e00ff */
[----:B------:R-:W-:Y:S01]  /*1340*/  IMAD R20, R6, -0x7effffff, RZ ;  /* 0x8100000106147824 */ /* 0x000fe200078e02ff */
[CC--:B------:R-:W-:Y:S02]  /*1350*/  IADD3 RZ, P4, PT, R12.reuse, -R4.reuse, RZ ;  /* 0x800000040cff7210 */ /* 0x0c0fe40007f9e0ff */
[----:B------:R-:W-:Y:S02]  /*1360*/  ISETP.GE.U32.AND P2, PT, R12, R4, PT ;  /* 0x000000040c00720c */ /* 0x000fe40003f46070 */
[----:B------:R-:W-:Y:S01]  /*1370*/  IADD3 R12, PT, PT, R5, UR4, RZ ;  /* 0x00000004050c7c10 */ /* 0x000fe2000fffe0ff */
[----:B------:R-:W-:-:S03]  /*1380*/  IMAD.WIDE.U32 R4, R20, 0x7f000001, RZ ;  /* 0x7f00000114047825 */ /* 0x000fc600078e00ff */
[----:B------:R-:W-:Y:S01]  /*1390*/  ISETP.GE.U32.AND.EX P2, PT, R13, R12, PT, P2 ;  /* 0x0000000c0d00720c */ /* 0x000fe20003f46120 */
[----:B------:R-:W-:Y:S01]  /*13a0*/  VIADD R23, R5, UR4 ;  /* 0x0000000405177c36 */ /* 0x000fe20008000000 */
[-C--:B------:R-:W-:Y:S01]  /*13b0*/  ISETP.GE.U32.AND P3, PT, R6, R4.reuse, PT ;  /* 0x000000040600720c */ /* 0x080fe20003f66070 */
[----:B------:R-:W-:Y:S01]  /*13c0*/  VIADD R5, R14, 0x7f000001 ;  /* 0x7f0000010e057836 */ /* 0x000fe20000000000 */
[----:B------:R-:W-:Y:S01]  /*13d0*/  IADD3 RZ, P5, PT, R6, -R4, RZ ;  /* 0x8000000406ff7210 */ /* 0x000fe20007fbe0ff */
[----:B------:R-:W-:Y:S01]  /*13e0*/  VIADD R4, R15, 0x7f000001 ;  /* 0x7f0000010f047836 */ /* 0x000fe20000000000 */
[----:B------:R-:W-:Y:S02]  /*13f0*/  ISETP.GE.U32.AND.EX P3, PT, R7, R23, PT, P3 ;  /* 0x000000170700720c */ /* 0x000fe40003f66130 */
[----:B------:R-:W-:Y:S02]  /*1400*/  @P0 IADD3 R5, PT, PT, R14, RZ, RZ ;  /* 0x000000ff0e050210 */ /* 0x000fe40007ffe0ff */
[----:B------:R-:W-:Y:S01]  /*1410*/  IADD3.X R13, PT, PT, R13, ~R12, RZ, P4, !PT ;  /* 0x8000000c0d0d7210 */ /* 0x000fe200027fe4ff */
[----:B------:R-:W-:Y:S01]  /*1420*/  IMAD.X R12, R7, 0x1, ~R23, P5 ;  /* 0x00000001070c7824 */ /* 0x000fe200028e0e17 */
[----:B------:R-:W-:Y:S01]  /*1430*/  ISETP.GT.U32.AND P0, PT, R16, 0x7f000000, PT ;  /* 0x7f0000001000780c */ /* 0x000fe20003f04070 */
[----:B------:R-:W-:Y:S01]  /*1440*/  IMAD.IADD R8, R8, 0x1, R5 ;  /* 0x0000000108087824 */ /* 0x000fe200078e0205 */
[----:B------:R-:W-:Y:S01]  /*1450*/  IADD3 R7, PT, PT, R13, 0x7f000001, RZ ;  /* 0x7f0000010d077810 */ /* 0x000fe20007ffe0ff */
[----:B------:R-:W-:Y:S01]  /*1460*/  VIADD R6, R12, 0x7f000001 ;  /* 0x7f0000010c067836 */ /* 0x000fe20000000000 */
[----:B------:R-:W-:Y:S01]  /*1470*/  @P1 IADD3 R4, PT, PT, R15, RZ, RZ ;  /* 0x000000ff0f041210 */ /* 0x000fe20007ffe0ff */
[----:B------:R-:W-:Y:S01]  /*1480*/  @P2 IMAD.MOV R7, RZ, RZ, R13 ;  /* 0x000000ffff072224 */ /* 0x000fe200078e020d */
[----:B------:R-:W-:-:S02]  /*1490*/  ISETP.GT.U32.AND P5, PT, R18, 0x7f000000, PT ;  /* 0x7f0000001200780c */ /* 0x000fc40003fa4070 */
[----:B------:R-:W-:Y:S01]  /*14a0*/  @P3 IADD3 R6, PT, PT, R12, RZ, RZ ;  /* 0x000000ff0c063210 */ /* 0x000fe20007ffe0ff */
[----:B------:R-:W-:Y:S01]  /*14b0*/  IMAD.IADD R10, R10, 0x1, R7 ;  /* 0x000000010a0a7824 */ /* 0x000fe200078e0207 */
[----:B------:R-:W-:Y:S02]  /*14c0*/  IADD3 R9, PT, PT, R9, R4, RZ ;  /* 0x0000000409097210 */ /* 0x000fe40007ffe0ff */
[----:B------:R-:W-:Y:S01]  /*14d0*/  IADD3 R11, PT, PT, R11, R6, RZ ;  /* 0x000000060b0b7210 */ /* 0x000fe20007ffe0ff */
[----:B------:R-:W-:Y:S01]  /*14e0*/  @P0 VIADD R16, R16, 0x80ffffff ;  /* 0x80ffffff10100836 */ /* 0x000fe20000000000 */
[----:B------:R-:W-:Y:S02]  /*14f0*/  ISETP.GT.U32.AND P4, PT, R19, 0x7f000000, PT ;  /* 0x7f0000001300780c */ /* 0x000fe40003f84070 */
[----:B------:R-:W-:Y:S02]  /*1500*/  ISETP.GT.U32.AND P3, PT, R8, 0x7f000000, PT ;  /* 0x7f0000000800780c */ /* 0x000fe40003f64070 */
[----:B------:R-:W-:Y:S01]  /*1510*/  ISETP.GT.U32.AND P2, PT, R9, 0x7f000000, PT ;  /* 0x7f0000000900780c */ /* 0x000fe20003f44070 */
[----:B------:R-:W-:Y:S01]  /*1520*/  @P5 VIADD R18, R18, 0x80ffffff ;  /* 0x80ffffff12125836 */ /* 0x000fe20000000000 */
[----:B------:R-:W-:-:S02]  /*1530*/  ISETP.GT.U32.AND P1, PT, R10, 0x7f000000, PT ;  /* 0x7f0000000a00780c */ /* 0x000fc40003f24070 */
[----:B------:R-:W-:-:S05]  /*1540*/  ISETP.GT.U32.AND P0, PT, R11, 0x7f000000, PT ;  /* 0x7f0000000b00780c */ /* 0x000fca0003f04070 */
[----:B------:R-:W-:Y:S02]  /*1550*/  @P4 IADD3 R19, PT, PT, R19, -0x7f000001, RZ ;  /* 0x80ffffff13134810 */ /* 0x000fe40007ffe0ff */
[----:B------:R-:W-:Y:S02]  /*1560*/  @P3 VIADD R8, R8, 0x80ffffff ;  /* 0x80ffffff08083836 */ /* 0x000fe40000000000 */
[----:B------:R-:W-:Y:S01]  /*1570*/  @P2 IADD3 R9, PT, PT, R9, -0x7f000001, RZ ;  /* 0x80ffffff09092810 */ /* 0x000fe20007ffe0ff */
[----:B------:R1:W-:Y:S01]  /*1580*/  STS.128 [R2+UR7], R16 ;  /* 0x0000001002007988 */ /* 0x0003e20008000c07 */
[----:B------:R-:W-:Y:S02]  /*1590*/  @P1 VIADD R10, R10, 0x80ffffff ;  /* 0x80ffffff0a0a1836 */ /* 0x000fe40000000000 */
[----:B------:R-:W-:-:S05]  /*15a0*/  @P0 IADD3 R11, PT, PT, R11, -0x7f000001, RZ ;  /* 0x80ffffff0b0b0810 */ /* 0x000fca0007ffe0ff */
[----:B------:R1:W-:Y:S01]  /*15b0*/  STS.128 [R2+UR7+0x10], R8 ;  /* 0x0000100802007988 */ /* 0x0003e20008000c07 */
[----:B------:R-:W-:Y:S06]  /*15c0*/  BAR.SYNC.DEFER_BLOCKING 0x0 ;  /* 0x0000000000007b1d */ /* 0x000fec0000010000 */
[----:B------:R-:W-:Y:S05]  /*15d0*/  BRA.U UP0, `(.L_x_44) ;  /* 0xfffffff1003c7547 */ /* 0x000fea000b83ffff */
[----:B------:R-:W0:Y:S04]  /*15e0*/  LDS.128 R12, [R3] ;  /* 0x00000000030c7984 */ /* 0x000e280000000c00 */
[----:B-1----:R-:W1:Y:S04]  /*15f0*/  LDS.128 R8, [R3+0x10] ;  /* 0x0000100003087984 */ /* 0x002e680000000c00 */
[----:B------:R-:W2:Y:S04]  /*1600*/  LDS.128 R4, [R3+0x2000] ;  /* 0x0020000003047984 */ /* 0x000ea80000000c00 */
[----:B------:R-:W3:Y:S04]  /*1610*/  LDS.128 R16, [R3+0x2010] ;  /* 0x0020100003107984 */ /* 0x000ee80000000c00 */
[----:B0-----:R-:W-:Y:S04]  /*1620*/  STG.E desc[UR10][R26.64], R12 ;  /* 0x0000000c1a007986 */ /* 0x001fe8000c10190a */
[----:B------:R-:W-:Y:S04]  /*1630*/  STG.E desc[UR10][R26.64+0x4], R13 ;  /* 0x0000040d1a007986 */ /* 0x000fe8000c10190a */
[----:B------:R-:W-:Y:S04]  /*1640*/  STG.E desc[UR10][R26.64+0x8], R14 ;  /* 0x0000080e1a007986 */ /* 0x000fe8000c10190a */
[----:B------:R-:W-:Y:S04]  /*1650*/  STG.E desc[UR10][R26.64+0xc], R15 ;  /* 0x00000c0f1a007986 */ /* 0x000fe8000c10190a */
[----:B-1----:R-:W-:Y:S04]  /*1660*/  STG.E desc[UR10][R26.64+0x10], R8 ;  /* 0x000010081a007986 */ /* 0x002fe8000c10190a */
[----:B------:R-:W-:Y:S04]  /*1670*/  STG.E desc[UR10][R26.64+0x14], R9 ;  /* 0x000014091a007986 */ /* 0x000fe8000c10190a */
[----:B------:R-:W-:Y:S04]  /*1680*/  STG.E desc[UR10][R26.64+0x18], R10 ;  /* 0x0000180a1a007986 */ /* 0x000fe8000c10190a */
[----:B------:R-:W-:Y:S04]  /*1690*/  STG.E desc[UR10][R26.64+0x1c], R11 ;  /* 0x00001c0b1a007986 */ /* 0x000fe8000c10190a */
[----:B--2---:R-:W-:Y:S04]  /*16a0*/  STG.E desc[UR10][R24.64], R4 ;  /* 0x0000000418007986 */ /* 0x004fe8000c10190a */
[----:B------:R-:W-:Y:S04]  /*16b0*/  STG.E desc[UR10][R24.64+0x4], R5 ;  /* 0x0000040518007986 */ /* 0x000fe8000c10190a */
[----:B------:R-:W-:Y:S04]  /*16c0*/  STG.E desc[UR10][R24.64+0x8], R6 ;  /* 0x0000080618007986 */ /* 0x000fe8000c10190a */
[----:B------:R-:W-:Y:S04]  /*16d0*/  STG.E desc[UR10][R24.64+0xc], R7 ;  /* 0x00000c0718007986 */ /* 0x000fe8000c10190a */
[----:B---3--:R-:W-:Y:S04]  /*16e0*/  STG.E desc[UR10][R24.64+0x10], R16 ;  /* 0x0000101018007986 */ /* 0x008fe8000c10190a */
[----:B------:R-:W-:Y:S04]  /*16f0*/  STG.E desc[UR10][R24.64+0x14], R17 ;  /* 0x0000141118007986 */ /* 0x000fe8000c10190a */
[----:B------:R-:W-:Y:S04]  /*1700*/  STG.E desc[UR10][R24.64+0x18], R18 ;  /* 0x0000181218007986 */ /* 0x000fe8000c10190a */
[----:B------:R-:W-:Y:S01]  /*1710*/  STG.E desc[UR10][R24.64+0x1c], R19 ;  /* 0x00001c1318007986 */ /* 0x000fe2000c10190a */
[----:B------:R-:W-:Y:S05]  /*1720*/  EXIT ;  /* 0x000000000000794d */ /* 0x000fea0003800000 */
.L_x_45:
        /* <DEDUP_REMOVED lines=13> */
.L_x_52:


//--------------------- .text.test_mul            --------------------------
	.section	.text.test_mul,"ax",@progbits
	.align	128
        .global         test_mul
        .type           test_mul,@function
        .size           test_mul,(.L_x_53 - test_mul)
        .other          test_mul,@"STO_CUDA_ENTRY STV_DEFAULT"
test_mul:
.text.test_mul:
[----:B------:R-:W-:Y:S08]  /*0000*/  LDC R1, c[0x0][0x37c] ;  /* 0x0000df00ff017b82 */ /* 0x000ff00000000800 */
[----:B------:R-:W0:Y:S01]  /*0010*/  LDC.64 R8, c[0x0][0x390] ;  /* 0x0000e400ff087b82 */ /* 0x000e220000000a00 */
[----:B------:R-:W0:Y:S01]  /*0020*/  LDCU.64 UR4, c[0x0][0x358] ;  /* 0x00006b00ff0477ac */ /* 0x000e220008000a00 */
[----:B------:R-:W-:-:S06]  /*0030*/  IMAD.MOV.U32 R13, RZ, RZ, RZ ;  /* 0x000000ffff0d7224 */ /* 0x000fcc00078e00ff */
[----:B------:R-:W1:Y:S08]  /*0040*/  LDC.64 R2, c[0x0][0x388] ;  /* 0x0000e200ff027b82 */ /* 0x000e700000000a00 */
[----:B------:R-:W2:Y:S01]  /*0050*/  LDC.64 R4, c[0x0][0x380] ;  /* 0x0000e000ff047b82 */ /* 0x000ea20000000a00 */
[----:B0-----:R0:W-:Y:S07]  /*0060*/  STG.E desc[UR4][R8.64], RZ ;  /* 0x000000ff08007986 */ /* 0x0011ee000c101904 */
[----:B------:R-:W3:Y:S01]  /*0070*/  LDC.64 R6, c[0x0][0x390] ;  /* 0x0000e400ff067b82 */ /* 0x000ee20000000a00 */
[----:B------:R0:W-:Y:S04]  /*0080*/  STG.E desc[UR4][R8.64+0x4], RZ ;  /* 0x000004ff08007986 */ /* 0x0001e8000c101904 */
[----:B------:R0:W-:Y:S04]  /*0090*/  STG.E desc[UR4][R8.64+0x8], RZ ;  /* 0x000008ff08007986 */ /* 0x0001e8000c101904 */
[----:B------:R0:W-:Y:S04]  /*00a0*/  STG.E desc[UR4][R8.64+0xc], RZ ;  /* 0x00000cff08007986 */ /* 0x0001e8000c101904 */
[----:B------:R0:W-:Y:S04]  /*00b0*/  STG.E desc[UR4][R8.64+0x10], RZ ;  /* 0x000010ff08007986 */ /* 0x0001e8000c101904 */
[----:B------:R0:W-:Y:S04]  /*00c0*/  STG.E desc[UR4][R8.64+0x14], RZ ;  /* 0x000014ff08007986 */ /* 0x0001e8000c101904 */
[----:B------:R0:W-:Y:S04]  /*00d0*/  STG.E desc[UR4][R8.64+0x18], RZ ;  /* 0x000018ff08007986 */ /* 0x0001e8000c101904 */
[----:B-12---:R0:W-:Y:S02]  /*00e0*/  STG.E desc[UR4][R8.64+0x1c], RZ ;  /* 0x00001cff08007986 */ /* 0x0061e4000c101904 */
.L_x_46:
[C---:B-1----:R-:W-:Y:S01]  /*00f0*/  IMAD.WIDE.U32 R10, R13.reuse, 0x4, R4 ;  /* 0x000000040d0a7825 */ /* 0x042fe200078e0004 */
[----:B------:R-:W2:Y:S04]  /*0100*/  LDG.E R17, desc[UR4][R2.64] ;  /* 0x0000000402117981 */ /* 0x000ea8000c1e1900 */
[----:B------:R-:W2:Y:S01]  /*0110*/  LDG.E R16, desc[UR4][R10.64] ;  /* 0x000000040a107981 */ /* 0x000ea2000c1e1900 */
[C---:B------:R-:W-:Y:S01]  /*0120*/  ISETP.GT.U32.AND P1, PT, R13.reuse, 0x7, PT ;  /* 0x000000070d00780c */ /* 0x040fe20003f24070 */
[----:B0--3--:R-:W-:-:S12]  /*0130*/  IMAD.WIDE.U32 R8, R13, 0x4, R6 ;  /* 0x000000040d087825 */ /* 0x009fd800078e0006 */
[----:B------:R-:W3:Y:S04]  /*0140*/  @!P1 LDG.E R14, desc[UR4][R8.64] ;  /* 0x00000004080e9981 */ /* 0x000ee8000c1e1900 */
[----:B------:R-:W4:Y:S01]  /*0150*/  @P1 LDG.E R12, desc[UR4][R8.64+-0x20] ;  /* 0xffffe004080c1981 */ /* 0x000f22000c1e1900 */
[----:B------:R-:W-:Y:S01]  /*0160*/  IMAD.MOV.U32 R0, RZ, RZ, RZ ;  /* 0x000000ffff007224 */ /* 0x000fe200078e00ff */
[----:B------:R-:W-:Y:S02]  /*0170*/  PLOP3.LUT P4, PT, PT, PT, PT, 0x8, 0x80 ;  /* 0x000000000080781c */ /* 0x000fe40003f8e170 */
[----:B------:R-:W-:Y:S01]  /*0180*/  PLOP3.LUT P3, PT, PT, PT, PT, 0x8, 0x80 ;  /* 0x000000000080781c */ /* 0x000fe20003f6e170 */
[----:B--2---:R-:W-:-:S04]  /*0190*/  IMAD.WIDE.U32 R16, R17, R16, RZ ;  /* 0x0000001011107225 */ /* 0x004fc800078e00ff */
[----:B------:R-:W-:-:S04]  /*01a0*/  IMAD R18, R16, -0x7effffff, RZ ;  /* 0x8100000110127824 */ /* 0x000fc800078e02ff */
[----:B------:R-:W-:-:S04]  /*01b0*/  IMAD.WIDE.U32 R18, R18, 0x7f000001, RZ ;  /* 0x7f00000112127825 */ /* 0x000fc800078e00ff */
[----:B------:R-:W-:Y:S01]  /*01c0*/  IMAD.IADD R15, R19, 0x1, R0 ;  /* 0x00000001130f7824 */ /* 0x000fe200078e0200 */
[CC--:B------:R-:W-:Y:S02]  /*01d0*/  ISETP.GE.U32.AND P0, PT, R16.reuse, R18.reuse, PT ;  /* 0x000000121000720c */ /* 0x0c0fe40003f06070 */
[----:B------:R-:W-:Y:S02]  /*01e0*/  IADD3 RZ, P2, PT, R16, -R18, RZ ;  /* 0x8000001210ff7210 */ /* 0x000fe40007f5e0ff */
[----:B------:R-:W-:-:S03]  /*01f0*/  ISETP.GE.U32.AND.EX P0, PT, R17, R15, PT, P0 ;  /* 0x0000000f1100720c */ /* 0x000fc60003f06100 */
[----:B------:R-:W-:Y:S01]  /*0200*/  IMAD.X R16, R17, 0x1, ~R15, P2 ;  /* 0x0000000111107824 */ /* 0x000fe200010e0e0f */
[----:B------:R-:W-:-:S03]  /*0210*/  PLOP3.LUT P2, PT, PT, PT, PT, 0x8, 0x80 ;  /* 0x000000000080781c */ /* 0x000fc60003f4e170 */
[----:B------:R-:W-:-:S06]  /*0220*/  VIADD R15, R16, 0x7f000001 ;  /* 0x7f000001100f7836 */ /* 0x000fcc0000000000 */
[----:B------:R-:W-:-:S04]  /*0230*/  @P0 IMAD.MOV R15, RZ, RZ, R16 ;  /* 0x000000ffff0f0224 */ /* 0x000fc800078e0210 */
[----:B------:R-:W-:-:S05]  /*0240*/  @P1 IMAD R16, R15, -0x6, RZ ;  /* 0xfffffffa0f101824 */ /* 0x000fca00078e02ff */
[----:B------:R-:W-:Y:S01]  /*0250*/  @P1 LOP3.LUT R18, R16, 0xfffffffe, RZ, 0xc0, !PT ;  /* 0xfffffffe10121812 */ /* 0x000fe200078ec0ff */
[----:B------:R-:W-:-:S04]  /*0260*/  @P1 IMAD.WIDE.U32 R16, R15, 0x5fffffa, RZ ;  /* 0x05fffffa0f101825 */ /* 0x000fc800078e00ff */
[----:B------:R-:W-:-:S04]  /*0270*/  @P1 IMAD.WIDE.U32 R18, R18, 0x7f000001, RZ ;  /* 0x7f00000112121825 */ /* 0x000fc800078e00ff */
[----:B------:R-:W-:Y:S01]  /*0280*/  @P1 IMAD.IADD R19, R19, 0x1, R0 ;  /* 0x0000000113131824 */ /* 0x000fe200078e0200 */
[----:B------:R-:W-:Y:S01]  /*0290*/  @P1 ISETP.GE.U32.AND P0, PT, R16, R18, PT ;  /* 0x000000121000120c */ /* 0x000fe20003f06070 */
[----:B---3--:R-:W-:-:S03]  /*02a0*/  @!P1 IMAD.IADD R15, R15, 0x1, R14 ;  /* 0x000000010f0f9824 */ /* 0x008fc600078e020e */
[----:B------:R-:W-:-:S04]  /*02b0*/  @P1 ISETP.GE.U32.AND.EX P0, PT, R17, R19, PT, P0 ;  /* 0x000000131100120c */ /* 0x000fc80003f06100 */
[----:B------:R-:W-:Y:S02]  /*02c0*/  @P1 PLOP3.LUT P2, PT, P0, PT, PT, 0x80, 0x8 ;  /* 0x000000000008181c */ /* 0x000fe4000074f070 */
[----:B------:R-:W-:-:S05]  /*02d0*/  @P1 IADD3 RZ, P0, PT, R16, -R18, RZ ;  /* 0x8000001210ff1210 */ /* 0x000fca0007f1e0ff */
[----:B------:R-:W-:Y:S01]  /*02e0*/  @P1 IMAD.X R17, R17, 0x1, ~R19, P0 ;  /* 0x0000000111111824 */ /* 0x000fe200000e0e13 */
[----:B------:R-:W-:-:S04]  /*02f0*/  @!P1 ISETP.GT.U32.AND P0, PT, R15, 0x7f000000, PT ;  /* 0x7f0000000f00980c */ /* 0x000fc80003f04070 */
[----:B------:R-:W-:Y:S01]  /*0300*/  @P1 IADD3 R16, PT, PT, R17, 0x7f000001, RZ ;  /* 0x7f00000111101810 */ /* 0x000fe20007ffe0ff */
[----:B------:R-:W-:Y:S01]  /*0310*/  @P2 IMAD.MOV R16, RZ, RZ, R17 ;  /* 0x000000ffff102224 */ /* 0x000fe200078e0211 */
[----:B------:R-:W-:-:S03]  /*0320*/  @!P1 PLOP3.LUT P4, PT, P0, PT, PT, 0x80, 0x8 ;  /* 0x000000000008981c */ /* 0x000fc6000078f070 */
[----:B----4-:R-:W-:-:S05]  /*0330*/  @P1 IMAD.IADD R21, R12, 0x1, R16 ;  /* 0x000000010c151824 */ /* 0x010fca00078e0210 */
[----:B------:R-:W-:-:S04]  /*0340*/  @P1 ISETP.GT.U32.AND P2, PT, R21, 0x7f000000, PT ;  /* 0x7f0000001500180c */ /* 0x000fc80003f44070 */
[----:B------:R-:W-:Y:S01]  /*0350*/  @P1 PLOP3.LUT P3, PT, P2, PT, PT, 0x80, 0x8 ;  /* 0x000000000008181c */ /* 0x000fe2000176f070 */
[----:B------:R-:W-:-:S05]  /*0360*/  @P4 VIADD R15, R15, 0x80ffffff ;  /* 0x80ffffff0f0f4836 */ /* 0x000fca0000000000 */
[----:B------:R0:W-:Y:S07]  /*0370*/  @!P1 STG.E desc[UR4][R8.64], R15 ;  /* 0x0000000f08009986 */ /* 0x0001ee000c101904 */
[----:B------:R-:W-:-:S05]  /*0380*/  @P3 VIADD R21, R21, 0x80ffffff ;  /* 0x80ffffff15153836 */ /* 0x000fca0000000000 */
[----:B------:R1:W-:Y:S04]  /*0390*/  @P1 STG.E desc[UR4][R8.64+-0x20], R21 ;  /* 0xffffe01508001986 */ /* 0x0003e8000c101904 */
[----:B------:R-:W2:Y:S04]  /*03a0*/  LDG.E R16, desc[UR4][R10.64] ;  /* 0x000000040a107981 */ /* 0x000ea8000c1e1900 */
[----:B------:R-:W2:Y:S01]  /*03b0*/  LDG.E R17, desc[UR4][R2.64+0x4] ;  /* 0x0000040402117981 */ /* 0x000ea2000c1e1900 */
[----:B------:R-:W-:-:S13]  /*03c0*/  ISETP.GE.U32.AND P1, PT, R13, 0x7, PT ;  /* 0x000000070d00780c */ /* 0x000fda0003f26070 */
[----:B------:R-:W1:Y:S04]  /*03d0*/  @!P1 LDG.E R14, desc[UR4][R8.64+0x4] ;  /* 0x00000404080e9981 */ /* 0x000e68000c1e1900 */
[----:B------:R-:W3:Y:S01]  /*03e0*/  @P1 LDG.E R12, desc[UR4][R8.64+-0x1c] ;  /* 0xffffe404080c1981 */ /* 0x000ee2000c1e1900 */
[----:B------:R-:W-:Y:S01]  /*03f0*/  IMAD.MOV.U32 R23, RZ, RZ, RZ ;  /* 0x000000ffff177224 */ /* 0x000fe200078e00ff */
[----:B------:R-:W-:Y:S02]  /*0400*/  PLOP3.LUT P3, PT, PT, PT, PT, 0x8, 0x80 ;  /* 0x000000000080781c */ /* 0x000fe40003f6e170 */
[----:B------:R-:W-:Y:S01]  /*0410*/  PLOP3.LUT P4, PT, PT, PT, PT, 0x8, 0x80 ;  /* 0x000000000080781c */ /* 0x000fe20003f8e170 */
[----:B--2---:R-:W-:-:S04]  /*0420*/  IMAD.WIDE.U32 R16, R17, R16, RZ ;  /* 0x0000001011107225 */ /* 0x004fc800078e00ff */
[----:B------:R-:W-:-:S04]  /*0430*/  IMAD R18, R16, -0x7effffff, RZ ;  /* 0x8100000110127824 */ /* 0x000fc800078e02ff */
[----:B------:R-:W-:-:S04]  /*0440*/  IMAD.WIDE.U32 R18, R18, 0x7f000001, RZ ;  /* 0x7f00000112127825 */ /* 0x000fc800078e00ff */
[----:B0-----:R-:W-:Y:S01]  /*0450*/  IMAD.IADD R15, R19, 0x1, R23 ;  /* 0x00000001130f7824 */ /* 0x001fe200078e0217 */
[CC--:B------:R-:W-:Y:S02]  /*0460*/  ISETP.GE.U32.AND P0, PT, R16.reuse, R18.reuse, PT ;  /* 0x000000121000720c */ /* 0x0c0fe40003f06070 */
[----:B------:R-:W-:Y:S02]  /*0470*/  IADD3 RZ, P2, PT, R16, -R18, RZ ;  /* 0x8000001210ff7210 */ /* 0x000fe40007f5e0ff */
[CC--:B------:R-:W-:Y:S02]  /*0480*/  ISETP.GE.U32.AND.EX P0, PT, R17.reuse, R15.reuse, PT, P0 ;  /* 0x0000000f1100720c */ /* 0x0c0fe40003f06100 */
[----:B------:R-:W-:Y:S02]  /*0490*/  IADD3.X R16, PT, PT, R17, ~R15, RZ, P2, !PT ;  /* 0x8000000f11107210 */ /* 0x000fe400017fe4ff */
[----:B------:R-:W-:-:S03]  /*04a0*/  PLOP3.LUT P2, PT, PT, PT, PT, 0x8, 0x80 ;  /* 0x000000000080781c */ /* 0x000fc60003f4e170 */
[----:B------:R-:W-:-:S06]  /*04b0*/  VIADD R15, R16, 0x7f000001 ;  /* 0x7f000001100f7836 */ /* 0x000fcc0000000000 */
[----:B------:R-:W-:-:S04]  /*04c0*/  @P0 IMAD.MOV R15, RZ, RZ, R16 ;  /* 0x000000ffff0f0224 */ /* 0x000fc800078e0210 */
[C---:B------:R-:W-:Y:S02]  /*04d0*/  @P1 IMAD R16, R15.reuse, -0x6, RZ ;  /* 0xfffffffa0f101824 */ /* 0x040fe400078e02ff */
[----:B-1----:R-:W-:-:S03]  /*04e0*/  @!P1 IMAD.IADD R21, R15, 0x1, R14 ;  /* 0x000000010f159824 */ /* 0x002fc600078e020e */
[----:B------:R-:W-:Y:S01]  /*04f0*/  @P1 LOP3.LUT R18, R16, 0xfffffffe, RZ, 0xc0, !PT ;  /* 0xfffffffe10121812 */ /* 0x000fe200078ec0ff */
[----:B------:R-:W-:-:S04]  /*0500*/  @P1 IMAD.WIDE.U32 R16, R15, 0x5fffffa, RZ ;  /* 0x05fffffa0f101825 */ /* 0x000fc800078e00ff */
[----:B------:R-:W-:-:S04]  /*0510*/  @P1 IMAD.WIDE.U32 R18, R18, 0x7f000001, RZ ;  /* 0x7f00000112121825 */ /* 0x000fc800078e00ff */
[----:B------:R-:W-:Y:S01]  /*0520*/  @P1 IMAD.IADD R19, R19, 0x1, R0 ;  /* 0x0000000113131824 */ /* 0x000fe200078e0200 */
[----:B------:R-:W-:-:S04]  /*0530*/  @P1 ISETP.GE.U32.AND P0, PT, R16, R18, PT ;  /* 0x000000121000120c */ /* 0x000fc80003f06070 */
[----:B------:R-:W-:-:S04]  /*0540*/  @P1 ISETP.GE.U32.AND.EX P0, PT, R17, R19, PT, P0 ;  /* 0x000000131100120c */ /* 0x000fc80003f06100 */
[----:B------:R-:W-:Y:S02]  /*0550*/  @P1 PLOP3.LUT P2, PT, P0, PT, PT, 0x80, 0x8 ;  /* 0x000000000008181c */ /* 0x000fe4000074f070 */
[----:B------:R-:W-:-:S05]  /*0560*/  @P1 IADD3 RZ, P0, PT, R16, -R18, RZ ;  /* 0x8000001210ff1210 */ /* 0x000fca0007f1e0ff */
[----:B------:R-:W-:-:S04]  /*0570*/  @P1 IMAD.X R17, R17, 0x1, ~R19, P0 ;  /* 0x0000000111111824 */ /* 0x000fc800000e0e13 */
[----:B------:R-:W-:Y:S02]  /*0580*/  @P1 VIADD R16, R17, 0x7f000001 ;  /* 0x7f00000111101836 */ /* 0x000fe40000000000 */
[----:B------:R-:W-:Y:S01]  /*0590*/  @P2 IMAD.MOV R16, RZ, RZ, R17 ;  /* 0x000000ffff102224 */ /* 0x000fe200078e0211 */
[----:B------:R-:W-:-:S04]  /*05a0*/  @!P1 ISETP.GT.U32.AND P2, PT, R21, 0x7f000000, PT ;  /* 0x7f0000001500980c */ /* 0x000fc80003f44070 */
[----:B---3--:R-:W-:Y:S02]  /*05b0*/  @P1 IADD3 R15, PT, PT, R12, R16, RZ ;  /* 0x000000100c0f1210 */ /* 0x008fe40007ffe0ff */
[----:B------:R-:W-:Y:S02]  /*05c0*/  @!P1 PLOP3.LUT P3, PT, P2, PT, PT, 0x80, 0x8 ;  /* 0x000000000008981c */ /* 0x000fe4000176f070 */
[----:B------:R-:W-:-:S04]  /*05d0*/  @P1 ISETP.GT.U32.AND P0, PT, R15, 0x7f000000, PT ;  /* 0x7f0000000f00180c */ /* 0x000fc80003f04070 */
[----:B------:R-:W-:-:S07]  /*05e0*/  @P1 PLOP3.LUT P4, PT, P0, PT, PT, 0x80, 0x8 ;  /* 0x000000000008181c */ /* 0x000fce000078f070 */
[----:B------:R-:W-:-:S05]  /*05f0*/  @P3 VIADD R21, R21, 0x80ffffff ;  /* 0x80ffffff15153836 */ /* 0x000fca0000000000 */
[----:B------:R-:W-:Y:S01]  /*0600*/  @!P1 STG.E desc[UR4][R8.64+0x4], R21 ;  /* 0x0000041508009986 */ /* 0x000fe2000c101904 */
[----:B------:R-:W-:-:S05]  /*0610*/  @P4 VIADD R15, R15, 0x80ffffff ;  /* 0x80ffffff0f0f4836 */ /* 0x000fca0000000000 */
[----:B------:R0:W-:Y:S04]  /*0620*/  @P1 STG.E desc[UR4][R8.64+-0x1c], R15 ;  /* 0xffffe40f08001986 */ /* 0x0001e8000c101904 */
[----:B------:R-:W2:Y:S04]  /*0630*/  LDG.E R16, desc[UR4][R10.64] ;  /* 0x000000040a107981 */ /* 0x000ea8000c1e1900 */
[----:B------:R-:W2:Y:S01]  /*0640*/  LDG.E R17, desc[UR4][R2.64+0x8] ;  /* 0x0000080402117981 */ /* 0x000ea2000c1e1900 */
[----:B------:R-:W-:-:S13]  /*0650*/  ISETP.GE.U32.AND P1, PT, R13, 0x6, PT ;  /* 0x000000060d00780c */ /* 0x000fda0003f26070 */
[----:B------:R-:W3:Y:S04]  /*0660*/  @!P1 LDG.E R14, desc[UR4][R8.64+0x8] ;  /* 0x00000804080e9981 */ /* 0x000ee8000c1e1900 */
[----:B------:R-:W4:Y:S01]  /*0670*/  @P1 LDG.E R12, desc[UR4][R8.64+-0x18] ;  /* 0xffffe804080c1981 */ /* 0x000f22000c1e1900 */
        /* <DEDUP_REMOVED lines=11> */
[----:B0-----:R-:W-:-:S06]  /*0730*/  VIADD R15, R16, 0x7f000001 ;  /* 0x7f000001100f7836 */ /* 0x001fcc0000000000 */
[----:B------:R-:W-:-:S04]  /*0740*/  @P0 IMAD.MOV R15, RZ, RZ, R16 ;  /* 0x000000ffff0f0224 */ /* 0x000fc800078e0210 */
[C---:B------:R-:W-:Y:S02]  /*0750*/  @P1 IMAD R16, R15.reuse, -0x6, RZ ;  /* 0xfffffffa0f101824 */ /* 0x040fe400078e02ff */
[----:B---3--:R-:W-:-:S03]  /*0760*/  @!P1 IMAD.IADD R21, R15, 0x1, R14 ;  /* 0x000000010f159824 */ /* 0x008fc600078e020e */
[----:B------:R-:W-:Y:S01]  /*0770*/  @P1 LOP3.LUT R18, R16, 0xfffffffe, RZ, 0xc0, !PT ;  /* 0xfffffffe10121812 */ /* 0x000fe200078ec0ff */
[----:B------:R-:W-:-:S04]  /*0780*/  @P1 IMAD.WIDE.U32 R16, R15, 0x5fffffa, RZ ;  /* 0x05fffffa0f101825 */ /* 0x000fc800078e00ff */
[----:B------:R-:W-:-:S04]  /*0790*/  @P1 IMAD.WIDE.U32 R18, R18, 0x7f000001, RZ ;  /* 0x7f00000112121825 */ /* 0x000fc800078e00ff */
[----:B------:R-:W-:Y:S01]  /*07a0*/  @P1 IMAD.IADD R19, R19, 0x1, R0 ;  /* 0x0000000113131824 */ /* 0x000fe200078e0200 */
[----:B------:R-:W-:-:S04]  /*07b0*/  @P1 ISETP.GE.U32.AND P0, PT, R16, R18, PT ;  /* 0x000000121000120c */ /* 0x000fc80003f06070 */
[----:B------:R-:W-:-:S04]  /*07c0*/  @P1 ISETP.GE.U32.AND.EX P0, PT, R17, R19, PT, P0 ;  /* 0x000000131100120c */ /* 0x000fc80003f06100 */
[----:B------:R-:W-:Y:S02]  /*07d0*/  @P1 PLOP3.LUT P2, PT, P0, PT, PT, 0x80, 0x8 ;  /* 0x000000000008181c */ /* 0x000fe4000074f070 */
[----:B------:R-:W-:-:S04]  /*07e0*/  @P1 IADD3 RZ, P0, PT, R16, -R18, RZ ;  /* 0x8000001210ff1210 */ /* 0x000fc80007f1e0ff */
[----:B------:R-:W-:-:S05]  /*07f0*/  @P1 IADD3.X R17, PT, PT, R17, ~R19, RZ, P0, !PT ;  /* 0x8000001311111210 */ /* 0x000fca00007fe4ff */
[----:B------:R-:W-:Y:S02]  /*0800*/  @P1 VIADD R16, R17, 0x7f000001 ;  /* 0x7f00000111101836 */ /* 0x000fe40000000000 */
[----:B------:R-:W-:Y:S01]  /*0810*/  @P2 IMAD.MOV R16, RZ, RZ, R17 ;  /* 0x000000ffff102224 */ /* 0x000fe200078e0211 */
[----:B------:R-:W-:-:S03]  /*0820*/  @!P1 ISETP.GT.U32.AND P2, PT, R21, 0x7f000000, PT ;  /* 0x7f0000001500980c */ /* 0x000fc60003f44070 */
[----:B----4-:R-:W-:Y:S01]  /*0830*/  @P1 IMAD.IADD R15, R12, 0x1, R16 ;  /* 0x000000010c0f1824 */ /* 0x010fe200078e0210 */
[----:B------:R-:W-:-:S04]  /*0840*/  @!P1 PLOP3.LUT P3, PT, P2, PT, PT, 0x80, 0x8 ;  /* 0x000000000008981c */ /* 0x000fc8000176f070 */
[----:B------:R-:W-:-:S04]  /*0850*/  @P1 ISETP.GT.U32.AND P0, PT, R15, 0x7f000000, PT ;  /* 0x7f0000000f00180c */ /* 0x000fc80003f04070 */
[----:B------:R-:W-:-:S05]  /*0860*/  @P1 PLOP3.LUT P4, PT, P0, PT, PT, 0x80, 0x8 ;  /* 0x000000000008181c */ /* 0x000fca000078f070 */
[----:B------:R-:W-:-:S05]  /*0870*/  @P3 VIADD R21, R21, 0x80ffffff ;  /* 0x80ffffff15153836 */ /* 0x000fca0000000000 */
[----:B------:R-:W-:Y:S03]  /*0880*/  @!P1 STG.E desc[UR4][R8.64+0x8], R21 ;  /* 0x0000081508009986 */ /* 0x000fe6000c101904 */
        /* <DEDUP_REMOVED lines=15> */
[CC--:B------:R-:W-:Y:S02]  /*0980*/  ISETP.GE.U32.AND.EX P0, PT, R17.reuse, R19.reuse, PT, P0 ;  /* 0x000000131100720c */ /* 0x0c0fe40003f06100 */
[----:B------:R-:W-:Y:S02]  /*0990*/  IADD3.X R16, PT, PT, R17, ~R19, RZ, P2, !PT ;  /* 0x8000001311107210 */ /* 0x000fe400017fe4ff */
        /* <DEDUP_REMOVED lines=17> */
[----:B----4-:R-:W-:Y:S02]  /*0ab0*/  @P1 IADD3 R15, PT, PT, R12, R16, RZ ;  /* 0x000000100c0f1210 */ /* 0x010fe40007ffe0ff */
        /* <DEDUP_REMOVED lines=124> */
[----:B------:R1:W-:Y:S03]  /*1280*/  @!P1 STG.E desc[UR4][R8.64+0x18], R21 ;  /* 0x0000181508009986 */ /* 0x0003e6000c101904 */
[----:B------:R-:W-:-:S05]  /*1290*/  @P4 VIADD R19, R19, 0x80ffffff ;  /* 0x80ffffff13134836 */ /* 0x000fca0000000000 */
[----:B------:R1:W-:Y:S04]  /*12a0*/  @P1 STG.E desc[UR4][R8.64+-0x8], R19 ;  /* 0xfffff81308001986 */ /* 0x0003e8000c101904 */
[----:B------:R-:W2:Y:S04]  /*12b0*/  LDG.E R14, desc[UR4][R10.64] ;  /* 0x000000040a0e7981 */ /* 0x000ea8000c1e1900 */
[----:B------:R-:W2:Y:S01]  /*12c0*/  LDG.E R15, desc[UR4][R2.64+0x1c] ;  /* 0x00001c04020f7981 */ /* 0x000ea2000c1e1900 */
[----:B------:R-:W-:-:S13]  /*12d0*/  ISETP.NE.AND P1, PT, R13, RZ, PT ;  /* 0x000000ff0d00720c */ /* 0x000fda0003f25270 */
[----:B------:R-:W3:Y:S01]  /*12e0*/  @P1 LDG.E R12, desc[UR4][R8.64+-0x4] ;  /* 0xfffffc04080c1981 */ /* 0x000ee2000c1e1900 */
[----:B--2---:R-:W-:-:S04]  /*12f0*/  IMAD.WIDE.U32 R14, R15, R14, RZ ;  /* 0x0000000e0f0e7225 */ /* 0x004fc800078e00ff */
[----:B------:R-:W-:-:S04]  /*1300*/  IMAD R16, R14, -0x7effffff, RZ ;  /* 0x810000010e107824 */ /* 0x000fc800078e02ff */
[----:B------:R-:W-:-:S05]  /*1310*/  IMAD.WIDE.U32 R16, R16, 0x7f000001, RZ ;  /* 0x7f00000110107825 */ /* 0x000fca00078e00ff */
[----:B------:R-:W-:Y:S02]  /*1320*/  IADD3 R17, PT, PT, R17, R23, RZ ;  /* 0x0000001711117210 */ /* 0x000fe40007ffe0ff */
        /* <DEDUP_REMOVED lines=8> */
[----:B------:R-:W-:-:S05]  /*13b0*/  @P1 LOP3.LUT R10, R10, 0xfffffffe, RZ, 0xc0, !PT ;  /* 0xfffffffe0a0a1812 */ /* 0x000fca00078ec0ff */
        /* <DEDUP_REMOVED lines=8> */
[C---:B------:R-:W-:Y:S02]  /*1440*/  @P1 VIADD R0, R10.reuse, 0x7f000001 ;  /* 0x7f0000010a001836 */ /* 0x040fe40000000000 */
[----:B------:R-:W-:Y:S02]  /*1450*/  @P2 IADD3 R0, PT, PT, R10, RZ, RZ ;  /* 0x000000ff0a002210 */ /* 0x000fe40007ffe0ff */
[----:B------:R-:W0:Y:S01]  /*1460*/  @!P1 LDC.64 R10, c[0x0][0x390] ;  /* 0x0000e400ff0a9b82 */ /* 0x000e220000000a00 */
[----:B------:R-:W-:Y:S02]  /*1470*/  PLOP3.LUT P2, PT, PT, PT, PT, 0x8, 0x80 ;  /* 0x000000000080781c */ /* 0x000fe40003f4e170 */
[----:B---3--:R-:W-:-:S05]  /*1480*/  @P1 IMAD.IADD R15, R12, 0x1, R0 ;  /* 0x000000010c0f1824 */ /* 0x008fca00078e0200 */
[----:B------:R-:W-:-:S04]  /*1490*/  @P1 ISETP.GT.U32.AND P0, PT, R15, 0x7f000000, PT ;  /* 0x7f0000000f00180c */ /* 0x000fc80003f04070 */
[----:B------:R-:W-:-:S13]  /*14a0*/  @P1 PLOP3.LUT P2, PT, P0, PT, PT, 0x80, 0x8 ;  /* 0x000000000008181c */ /* 0x000fda000074f070 */
[----:B------:R-:W-:-:S05]  /*14b0*/  @P2 VIADD R15, R15, 0x80ffffff ;  /* 0x80ffffff0f0f2836 */ /* 0x000fca0000000000 */
[----:B------:R1:W-:Y:S04]  /*14c0*/  @P1 STG.E desc[UR4][R8.64+-0x4], R15 ;  /* 0xfffffc0f08001986 */ /* 0x0003e8000c101904 */
[----:B0-----:R-:W2:Y:S01]  /*14d0*/  @!P1 LDG.E R17, desc[UR4][R10.64+0x1c] ;  /* 0x00001c040a119981 */ /* 0x001ea2000c1e1900 */
[----:B------:R-:W-:Y:S01]  /*14e0*/  PLOP3.LUT P2, PT, PT, PT, PT, 0x8, 0x80 ;  /* 0x000000000080781c */ /* 0x000fe20003f4e170 */
[----:B------:R-:W-:Y:S02]  /*14f0*/  VIADD R13, R13, 0x1 ;  /* 0x000000010d0d7836 */ /* 0x000fe40000000000 */
[----:B--2---:R-:W-:-:S05]  /*1500*/  @!P1 IMAD.IADD R17, R16, 0x1, R17 ;  /* 0x0000000110119824 */ /* 0x004fca00078e0211 */
[----:B------:R-:W-:-:S04]  /*1510*/  @!P1 ISETP.GT.U32.AND P0, PT, R17, 0x7f000000, PT ;  /* 0x7f0000001100980c */ /* 0x000fc80003f04070 */
[----:B------:R-:W-:Y:S02]  /*1520*/  @!P1 PLOP3.LUT P2, PT, P0, PT, PT, 0x80, 0x8 ;  /* 0x000000000008981c */ /* 0x000fe4000074f070 */
[----:B------:R-:W-:-:S11]  /*1530*/  ISETP.NE.AND P0, PT, R13, 0x8, PT ;  /* 0x000000080d00780c */ /* 0x000fd60003f05270 */
[----:B------:R-:W-:-:S05]  /*1540*/  @P2 VIADD R17, R17, 0x80ffffff ;  /* 0x80ffffff11112836 */ /* 0x000fca0000000000 */
[----:B------:R1:W-:Y:S01]  /*1550*/  @!P1 STG.E desc[UR4][R10.64+0x1c], R17 ;  /* 0x00001c110a009986 */ /* 0x0003e2000c101904 */
[----:B------:R-:W-:Y:S05]  /*1560*/  @P0 BRA `(.L_x_46) ;  /* 0xffffffe800e00947 */ /* 0x000fea000383ffff */
[----:B------:R-:W-:Y:S05]  /*1570*/  EXIT ;  /* 0x000000000000794d */ /* 0x000fea0003800000 */
.L_x_47:
        /* <DEDUP_REMOVED lines=16> */
.L_x_53:


//--------------------- .text.test_sub            --------------------------
	.section	.text.test_sub,"ax",@progbits
	.align	128
        .global         test_sub
        .type           test_sub,@function
        .size           test_sub,(.L_x_54 - test_sub)
        .other          test_sub,@"STO_CUDA_ENTRY STV_DEFAULT"
test_sub:
.text.test_sub:
[----:B------:R-:W-:Y:S08]  /*0000*/  LDC R1, c[0x0][0x37c] ;  /* 0x0000df00ff017b82 */ /* 0x000ff00000000800 */
[----:B------:R-:W0:Y:S01]  /*0010*/  LDC.64 R6, c[0x0][0x380] ;  /* 0x0000e000ff067b82 */ /* 0x000e220000000a00 */
[----:B------:R-:W0:Y:S07]  /*0020*/  LDCU.64 UR4, c[0x0][0x358] ;  /* 0x00006b00ff0477ac */ /* 0x000e2e0008000a00 */
[----:B------:R-:W1:Y:S01]  /*0030*/  LDC.64 R4, c[0x0][0x388] ;  /* 0x0000e200ff047b82 */ /* 0x000e620000000a00 */
[----:B0-----:R-:W2:Y:S04]  /*0040*/  LDG.E R0, desc[UR4][R6.64] ;  /* 0x0000000406007981 */ /* 0x001ea8000c1e1900 */
[----:B-1----:R-:W2:Y:S03]  /*0050*/  LDG.E R9, desc[UR4][R4.64] ;  /* 0x0000000404097981 */ /* 0x002ea6000c1e1900 */
[----:B------:R-:W0:Y:S01]  /*0060*/  LDC.64 R2, c[0x0][0x390] ;  /* 0x0000e400ff027b82 */ /* 0x000e220000000a00 */
[C---:B--2---:R-:W-:Y:S01]  /*0070*/  ISETP.GE.U32.AND P0, PT, R0.reuse, R9, PT ;  /* 0x000000090000720c */ /* 0x044fe20003f06070 */
[----:B------:R-:W-:-:S04]  /*0080*/  IMAD.IADD R0, R0, 0x1, -R9 ;  /* 0x0000000100007824 */ /* 0x000fc800078e0a09 */
[----:B------:R-:W-:-:S08]  /*0090*/  VIADD R11, R0, 0x7f000001 ;  /* 0x7f000001000b7836 */ /* 0x000fd00000000000 */
[----:B------:R-:W-:-:S05]  /*00a0*/  @P0 IADD3 R11, PT, PT, R0, RZ, RZ ;  /* 0x000000ff000b0210 */ /* 0x000fca0007ffe0ff */
[----:B0-----:R0:W-:Y:S04]  /*00b0*/  STG.E desc[UR4][R2.64], R11 ;  /* 0x0000000b02007986 */ /* 0x0011e8000c101904 */
[----:B------:R-:W2:Y:S04]  /*00c0*/  LDG.E R0, desc[UR4][R6.64+0x4] ;  /* 0x0000040406007981 */ /* 0x000ea8000c1e1900 */
[----:B------:R-:W2:Y:S02]  /*00d0*/  LDG.E R9, desc[UR4][R4.64+0x4] ;  /* 0x0000040404097981 */ /* 0x000ea4000c1e1900 */
[C---:B--2---:R-:W-:Y:S01]  /*00e0*/  ISETP.GE.U32.AND P0, PT, R0.reuse, R9, PT ;  /* 0x000000090000720c */ /* 0x044fe20003f06070 */
[----:B------:R-:W-:-:S04]  /*00f0*/  IMAD.IADD R0, R0, 0x1, -R9 ;  /* 0x0000000100007824 */ /* 0x000fc800078e0a09 */
[----:B------:R-:W-:-:S08]  /*0100*/  VIADD R13, R0, 0x7f000001 ;  /* 0x7f000001000d7836 */ /* 0x000fd00000000000 */
[----:B------:R-:W-:-:S05]  /*0110*/  @P0 IADD3 R13, PT, PT, R0, RZ, RZ ;  /* 0x000000ff000d0210 */ /* 0x000fca0007ffe0ff */
[----:B------:R1:W-:Y:S04]  /*0120*/  STG.E desc[UR4][R2.64+0x4], R13 ;  /* 0x0000040d02007986 */ /* 0x0003e8000c101904 */
[----:B------:R-:W2:Y:S04]  /*0130*/  LDG.E R0, desc[UR4][R6.64+0x8] ;  /* 0x0000080406007981 */ /* 0x000ea8000c1e1900 */
[----:B------:R-:W2:Y:S02]  /*0140*/  LDG.E R9, desc[UR4][R4.64+0x8] ;  /* 0x0000080404097981 */ /* 0x000ea4000c1e1900 */
[C---:B--2---:R-:W-:Y:S01]  /*0150*/  ISETP.GE.U32.AND P0, PT, R0.reuse, R9, PT ;  /* 0x000000090000720c */ /* 0x044fe20003f06070 */
[----:B------:R-:W-:-:S04]  /*0160*/  IMAD.IADD R0, R0, 0x1, -R9 ;  /* 0x0000000100007824 */ /* 0x000fc800078e0a09 */
[----:B0-----:R-:W-:-:S08]  /*0170*/  VIADD R11, R0, 0x7f000001 ;  /* 0x7f000001000b7836 */ /* 0x001fd00000000000 */
[----:B------:R-:W-:-:S05]  /*0180*/  @P0 IADD3 R11, PT, PT, R0, RZ, RZ ;  /* 0x000000ff000b0210 */ /* 0x000fca0007ffe0ff */
[----:B------:R0:W-:Y:S04]  /*0190*/  STG.E desc[UR4][R2.64+0x8], R11 ;  /* 0x0000080b02007986 */ /* 0x0001e8000c101904 */
[----:B------:R-:W2:Y:S04]  /*01a0*/  LDG.E R0, desc[UR4][R6.64+0xc] ;  /* 0x00000c0406007981 */ /* 0x000ea8000c1e1900 */
[----:B------:R-:W2:Y:S02]  /*01b0*/  LDG.E R9, desc[UR4][R4.64+0xc] ;  /* 0x00000c0404097981 */ /* 0x000ea4000c1e1900 */
[C---:B--2---:R-:W-:Y:S01]  /*01c0*/  ISETP.GE.U32.AND P0, PT, R0.reuse, R9, PT ;  /* 0x000000090000720c */ /* 0x044fe20003f06070 */
[----:B------:R-:W-:-:S04]  /*01d0*/  IMAD.IADD R0, R0, 0x1, -R9 ;  /* 0x0000000100007824 */ /* 0x000fc800078e0a09 */
[----:B-1----:R-:W-:-:S08]  /*01e0*/  VIADD R13, R0, 0x7f000001 ;  /* 0x7f000001000d7836 */ /* 0x002fd00000000000 */
        /* <DEDUP_REMOVED lines=15> */
[----:B------:R-:W-:Y:S04]  /*02e0*/  STG.E desc[UR4][R2.64+0x14], R13 ;  /* 0x0000140d02007986 */ /* 0x000fe8000c101904 */
[----:B------:R-:W2:Y:S04]  /*02f0*/  LDG.E R0, desc[UR4][R6.64+0x18] ;  /* 0x0000180406007981 */ /* 0x000ea8000c1e1900 */
[----:B------:R-:W2:Y:S02]  /*0300*/  LDG.E R9, desc[UR4][R4.64+0x18] ;  /* 0x0000180404097981 */ /* 0x000ea4000c1e1900 */
[C---:B--2---:R-:W-:Y:S01]  /*0310*/  ISETP.GE.U32.AND P0, PT, R0.reuse, R9, PT ;  /* 0x000000090000720c */ /* 0x044fe20003f06070 */
[----:B------:R-:W-:-:S05]  /*0320*/  IMAD.IADD R0, R0, 0x1, -R9 ;  /* 0x0000000100007824 */ /* 0x000fca00078e0a09 */
[----:B0-----:R-:W-:-:S07]  /*0330*/  IADD3 R11, PT, PT, R0, 0x7f000001, RZ ;  /* 0x7f000001000b7810 */ /* 0x001fce0007ffe0ff */
[----:B------:R-:W-:-:S05]  /*0340*/  @P0 IMAD.MOV R11, RZ, RZ, R0 ;  /* 0x000000ffff0b0224 */ /* 0x000fca00078e0200 */
[----:B------:R-:W-:Y:S04]  /*0350*/  STG.E desc[UR4][R2.64+0x18], R11 ;  /* 0x0000180b02007986 */ /* 0x000fe8000c101904 */
[----:B------:R-:W2:Y:S04]  /*0360*/  LDG.E R0, desc[UR4][R6.64+0x1c] ;  /* 0x00001c0406007981 */ /* 0x000ea8000c1e1900 */
[----:B------:R-:W2:Y:S02]  /*0370*/  LDG.E R9, desc[UR4][R4.64+0x1c] ;  /* 0x00001c0404097981 */ /* 0x000ea4000c1e1900 */
[----:B--2---:R-:W-:-:S02]  /*0380*/  ISETP.GE.U32.AND P0, PT, R0, R9, PT ;  /* 0x000000090000720c */ /* 0x004fc40003f06070 */
[----:B------:R-:W-:-:S05]  /*0390*/  IADD3 R0, PT, PT, R0, -R9, RZ ;  /* 0x8000000900007210 */ /* 0x000fca0007ffe0ff */
[----:B------:R-:W-:-:S06]  /*03a0*/  VIADD R9, R0, 0x7f000001 ;  /* 0x7f00000100097836 */ /* 0x000fcc0000000000 */
[----:B------:R-:W-:-:S05]  /*03b0*/  @P0 IADD3 R9, PT, PT, R0, RZ, RZ ;  /* 0x000000ff00090210 */ /* 0x000fca0007ffe0ff */
[----:B------:R-:W-:Y:S01]  /*03c0*/  STG.E desc[UR4][R2.64+0x1c], R9 ;  /* 0x00001c0902007986 */ /* 0x000fe2000c101904 */
[----:B------:R-:W-:Y:S05]  /*03d0*/  EXIT ;  /* 0x000000000000794d */ /* 0x000fea0003800000 */
.L_x_48:
        /* <DEDUP_REMOVED lines=10> */
.L_x_54:


//--------------------- .text.test_add            --------------------------
	.section	.text.test_add,"ax",@progbits
	.align	128
        .global         test_add
        .type           test_add,@function
        .size           test_add,(.L_x_55 - test_add)
        .other          test_add,@"STO_CUDA_ENTRY STV_DEFAULT"
test_add:
.text.test_add:
[----:B------:R-:W-:Y:S08]  /*0000*/  LDC R1, c[0x0][0x37c] ;  /* 0x0000df00ff017b82 */ /* 0x000ff00000000800 */
[----:B------:R-:W0:Y:S01]  /*0010*/  LDC.64 R6, c[0x0][0x380] ;  /* 0x0000e000ff067b82 */ /* 0x000e220000000a00 */
[----:B------:R-:W0:Y:S07]  /*0020*/  LDCU.64 UR4, c[0x0][0x358] ;  /* 0x00006b00ff0477ac */ /* 0x000e2e0008000a00 */
[----:B------:R-:W1:Y:S01]  /*0030*/  LDC.64 R4, c[0x0][0x388] ;  /* 0x0000e200ff047b82 */ /* 0x000e620000000a00 */
[----:B0-----:R-:W2:Y:S04]  /*0040*/  LDG.E R0, desc[UR4][R6.64] ;  /* 0x0000000406007981 */ /* 0x001ea8000c1e1900 */
[----:B-1----:R-:W2:Y:S03]  /*0050*/  LDG.E R9, desc[UR4][R4.64] ;  /* 0x0000000404097981 */ /* 0x002ea6000c1e1900 */
[----:B------:R-:W0:Y:S01]  /*0060*/  LDC.64 R2, c[0x0][0x390] ;  /* 0x0000e400ff027b82 */ /* 0x000e220000000a00 */
[----:B--2---:R-:W-:-:S05]  /*0070*/  IMAD.IADD R9, R0, 0x1, R9 ;  /* 0x0000000100097824 */ /* 0x004fca00078e0209 */
[----:B------:R-:W-:-:S13]  /*0080*/  ISETP.GT.U32.AND P0, PT, R9, 0x7f000000, PT ;  /* 0x7f0000000900780c */ /* 0x000fda0003f04070 */
[----:B------:R-:W-:-:S05]  /*0090*/  @P0 VIADD R9, R9, 0x80ffffff ;  /* 0x80ffffff09090836 */ /* 0x000fca0000000000 */
[----:B0-----:R0:W-:Y:S04]  /*00a0*/  STG.E desc[UR4][R2.64], R9 ;  /* 0x0000000902007986 */ /* 0x0011e8000c101904 */
[----:B------:R-:W2:Y:S04]  /*00b0*/  LDG.E R0, desc[UR4][R6.64+0x4] ;  /* 0x0000040406007981 */ /* 0x000ea8000c1e1900 */
[----:B------:R-:W2:Y:S02]  /*00c0*/  LDG.E R11, desc[UR4][R4.64+0x4] ;  /* 0x00000404040b7981 */ /* 0x000ea4000c1e1900 */
[----:B--2---:R-:W-:-:S05]  /*00d0*/  IMAD.IADD R11, R0, 0x1, R11 ;  /* 0x00000001000b7824 */ /* 0x004fca00078e020b */
[----:B------:R-:W-:-:S13]  /*00e0*/  ISETP.GT.U32.AND P0, PT, R11, 0x7f000000, PT ;  /* 0x7f0000000b00780c */ /* 0x000fda0003f04070 */
[----:B------:R-:W-:-:S05]  /*00f0*/  @P0 IADD3 R11, PT, PT, R11, -0x7f000001, RZ ;  /* 0x80ffffff0b0b0810 */ /* 0x000fca0007ffe0ff */
[----:B------:R1:W-:Y:S04]  /*0100*/  STG.E desc[UR4][R2.64+0x4], R11 ;  /* 0x0000040b02007986 */ /* 0x0003e8000c101904 */
[----:B------:R-:W2:Y:S04]  /*0110*/  LDG.E R0, desc[UR4][R6.64+0x8] ;  /* 0x0000080406007981 */ /* 0x000ea8000c1e1900 */
[----:B------:R-:W2:Y:S02]  /*0120*/  LDG.E R13, desc[UR4][R4.64+0x8] ;  /* 0x00000804040d7981 */ /* 0x000ea4000c1e1900 */
[----:B--2---:R-:W-:-:S05]  /*0130*/  IMAD.IADD R13, R0, 0x1, R13 ;  /* 0x00000001000d7824 */ /* 0x004fca00078e020d */
[----:B------:R-:W-:-:S13]  /*0140*/  ISETP.GT.U32.AND P0, PT, R13, 0x7f000000, PT ;  /* 0x7f0000000d00780c */ /* 0x000fda0003f04070 */
[----:B------:R-:W-:-:S05]  /*0150*/  @P0 VIADD R13, R13, 0x80ffffff ;  /* 0x80ffffff0d0d0836 */ /* 0x000fca0000000000 */
[----:B------:R2:W-:Y:S04]  /*0160*/  STG.E desc[UR4][R2.64+0x8], R13 ;  /* 0x0000080d02007986 */ /* 0x0005e8000c101904 */
[----:B------:R-:W3:Y:S04]  /*0170*/  LDG.E R0, desc[UR4][R6.64+0xc] ;  /* 0x00000c0406007981 */ /* 0x000ee8000c1e1900 */
[----:B0-----:R-:W3:Y:S02]  /*0180*/  LDG.E R9, desc[UR4][R4.64+0xc] ;  /* 0x00000c0404097981 */ /* 0x001ee4000c1e1900 */
[----:B---3--:R-:W-:-:S04]  /*0190*/  IADD3 R9, PT, PT, R0, R9, RZ ;  /* 0x0000000900097210 */ /* 0x008fc80007ffe0ff */
[----:B------:R-:W-:-:S13]  /*01a0*/  ISETP.GT.U32.AND P0, PT, R9, 0x7f000000, PT ;  /* 0x7f0000000900780c */ /* 0x000fda0003f04070 */
[----:B------:R-:W-:-:S05]  /*01b0*/  @P0 VIADD R9, R9, 0x80ffffff ;  /* 0x80ffffff09090836 */ /* 0x000fca0000000000 */
[----:B------:R0:W-:Y:S04]  /*01c0*/  STG.E desc[UR4][R2.64+0xc], R9 ;  /* 0x00000c0902007986 */ /* 0x0001e8000c101904 */
[----:B------:R-:W3:Y:S04]  /*01d0*/  LDG.E R0, desc[UR4][R6.64+0x10] ;  /* 0x0000100406007981 */ /* 0x000ee8000c1e1900 */
[----:B-1----:R-:W3:Y:S02]  /*01e0*/  LDG.E R11, desc[UR4][R4.64+0x10] ;  /* 0x00001004040b7981 */ /* 0x002ee4000c1e1900 */
[----:B---3--:R-:W-:-:S05]  /*01f0*/  IMAD.IADD R11, R0, 0x1, R11 ;  /* 0x00000001000b7824 */ /* 0x008fca00078e020b */
[----:B------:R-:W-:-:S13]  /*0200*/  ISETP.GT.U32.AND P0, PT, R11, 0x7f000000, PT ;  /* 0x7f0000000b00780c */ /* 0x000fda0003f04070 */
[----:B------:R-:W-:-:S05]  /*0210*/  @P0 IADD3 R11, PT, PT, R11, -0x7f000001, RZ ;  /* 0x80ffffff0b0b0810 */ /* 0x000fca0007ffe0ff */
[----:B------:R1:W-:Y:S04]  /*0220*/  STG.E desc[UR4][R2.64+0x10], R11 ;  /* 0x0000100b02007986 */ /* 0x0003e8000c101904 */
[----:B------:R-:W3:Y:S04]  /*0230*/  LDG.E R0, desc[UR4][R6.64+0x14] ;  /* 0x0000140406007981 */ /* 0x000ee8000c1e1900 */
[----:B--2---:R-:W3:Y:S02]  /*0240*/  LDG.E R13, desc[UR4][R4.64+0x14] ;  /* 0x00001404040d7981 */ /* 0x004ee4000c1e1900 */
[----:B---3--:R-:W-:-:S05]  /*0250*/  IMAD.IADD R13, R0, 0x1, R13 ;  /* 0x00000001000d7824 */ /* 0x008fca00078e020d */
[----:B------:R-:W-:-:S13]  /*0260*/  ISETP.GT.U32.AND P0, PT, R13, 0x7f000000, PT ;  /* 0x7f0000000d00780c */ /* 0x000fda0003f04070 */
[----:B------:R-:W-:-:S05]  /*0270*/  @P0 VIADD R13, R13, 0x80ffffff ;  /* 0x80ffffff0d0d0836 */ /* 0x000fca0000000000 */
[----:B------:R-:W-:Y:S04]  /*0280*/  STG.E desc[UR4][R2.64+0x14], R13 ;  /* 0x0000140d02007986 */ /* 0x000fe8000c101904 */
[----:B------:R-:W2:Y:S04]  /*0290*/  LDG.E R0, desc[UR4][R6.64+0x18] ;  /* 0x0000180406007981 */ /* 0x000ea8000c1e1900 */
[----:B0-----:R-:W2:Y:S02]  /*02a0*/  LDG.E R9, desc[UR4][R4.64+0x18] ;  /* 0x0000180404097981 */ /* 0x001ea4000c1e1900 */
[----:B--2---:R-:W-:-:S04]  /*02b0*/  IADD3 R9, PT, PT, R0, R9, RZ ;  /* 0x0000000900097210 */ /* 0x004fc80007ffe0ff */
[----:B------:R-:W-:-:S13]  /*02c0*/  ISETP.GT.U32.AND P0, PT, R9, 0x7f000000, PT ;  /* 0x7f0000000900780c */ /* 0x000fda0003f04070 */
[----:B------:R-:W-:-:S05]  /*02d0*/  @P0 VIADD R9, R9, 0x80ffffff ;  /* 0x80ffffff09090836 */ /* 0x000fca0000000000 */
[----:B------:R-:W-:Y:S04]  /*02e0*/  STG.E desc[UR4][R2.64+0x18], R9 ;  /* 0x0000180902007986 */ /* 0x000fe8000c101904 */
[----:B------:R-:W2:Y:S04]  /*02f0*/  LDG.E R0, desc[UR4][R6.64+0x1c] ;  /* 0x00001c0406007981 */ /* 0x000ea8000c1e1900 */
[----:B-1----:R-:W2:Y:S02]  /*0300*/  LDG.E R11, desc[UR4][R4.64+0x1c] ;  /* 0x00001c04040b7981 */ /* 0x002ea4000c1e1900 */
[----:B--2---:R-:W-:-:S05]  /*0310*/  IMAD.IADD R11, R0, 0x1, R11 ;  /* 0x00000001000b7824 */ /* 0x004fca00078e020b */
[----:B------:R-:W-:-:S13]  /*0320*/  ISETP.GT.U32.AND P0, PT, R11, 0x7f000000, PT ;  /* 0x7f0000000b00780c */ /* 0x000fda0003f04070 */
[----:B------:R-:W-:-:S05]  /*0330*/  @P0 IADD3 R11, PT, PT, R11, -0x7f000001, RZ ;  /* 0x80ffffff0b0b0810 */ /* 0x000fca0007ffe0ff */
[----:B------:R-:W-:Y:S01]  /*0340*/  STG.E desc[UR4][R2.64+0x1c], R11 ;  /* 0x00001c0b02007986 */ /* 0x000fe2000c101904 */
[----:B------:R-:W-:Y:S05]  /*0350*/  EXIT ;  /* 0x000000000000794d */ /* 0x000fea0003800000 */
.L_x_49:
        /* <DEDUP_REMOVED lines=10> */
.L_x_55:


//--------------------- .nv.shared.reserved.0     --------------------------
	.section	.nv.shared.reserved.0,"aw",@nobits
	.weak		__nv_reservedSMEM_offset_0_alias
	.size		__nv_reservedSMEM_offset_0_alias, 0, 64
	.other		__nv_reservedSMEM_offset_0_alias,@"STO_CUDA_RESERVED_SHARED STV_DEFAULT"
__nv_reservedSMEM_offset_0_alias:
	.zero		0
	.zero		64


//--------------------- .nv.shared.test_ntt       --------------------------
	.section	.nv.shared.test_ntt,"aw",@nobits
	.sectionflags	@""
	.align	4
.nv.shared.test_ntt:
	.zero		19456


//--------------------- .nv.shared.test_ntt_at_block_level --------------------------
	.section	.nv.shared.test_ntt_at_block_level,"aw",@nobits
	.sectionflags	@""
	.align	4
.nv.shared.test_ntt_at_block_level:
	.zero		19456


//--------------------- .nv.constant0.test_batch_reverse_bit_order --------------------------
	.section	.nv.constant0.test_batch_reverse_bit_order,"a",@progbits
	.sectionflags	@""
	.align	4
.nv.constant0.test_batch_reverse_bit_order:
	.zero		912


//--------------------- .nv.constant0.test_ntt    --------------------------
	.section	.nv.constant0.test_ntt,"a",@progbits
	.sectionflags	@""
	.align	4
.nv.constant0.test_ntt:
	.zero		928


//--------------------- .nv.constant0.test_ntt_at_block_level --------------------------
	.section	.nv.constant0.test_ntt_at_block_level,"a",@progbits
	.sectionflags	@""
	.align	4
.nv.constant0.test_ntt_at_block_level:
	.zero		912


//--------------------- .nv.constant0.test_mul    --------------------------
	.section	.nv.constant0.test_mul,"a",@progbits
	.sectionflags	@""
	.align	4
.nv.constant0.test_mul:
	.zero		920


//--------------------- .nv.constant0.test_sub    --------------------------
	.section	.nv.constant0.test_sub,"a",@progbits
	.sectionflags	@""
	.align	4
.nv.constant0.test_sub:
	.zero		920


//--------------------- .nv.constant0.test_add    --------------------------
	.section	.nv.constant0.test_add,"a",@progbits
	.sectionflags	@""
	.align	4
.nv.constant0.test_add:
	.zero		920


//--------------------- SYMBOLS --------------------------

	.type		.nv.reservedSmem.offset0,@object
	.size		.nv.reservedSmem.offset0,0x4
	.type		.nv.reservedSmem.cap,@object
	.size		.nv.reservedSmem.cap,0x4
